	.target	sm_90a

	.elftype	@"ET_EXEC"


//--------------------- .note.nv.tkinfo           --------------------------
	.section	.note.nv.tkinfo,"",@"SHT_NOTE"
	.sectionflags	@"SHF_NOTE_NV_TKINFO"
	.tkinfo
        /*0018*/ 	.word	0x00000002
        /*0030*/ 	.string	""
        /*0030*/ 	.string	"ptxas"
        /*0030*/ 	.string	"Cuda compilation tools, release 13.0, V13.0.88"
        /*0030*/ 	.string	"Build cuda_13.0.r13.0/compiler.36424714_0"
        /*0030*/ 	.string	"-arch sm_90a -m 64 "



//--------------------- .note.nv.cuinfo           --------------------------
	.section	.note.nv.cuinfo,"",@"SHT_NOTE"
	.sectionflags	@"SHF_NOTE_NV_CUINFO"
        /*0018*/ 	.short	0x0002
        /*001a*/ 	.short	0x005a
        /*001c*/ 	.short	0x0082
	.zero		2


//--------------------- .nv.info                  --------------------------
	.section	.nv.info,"",@"SHT_CUDA_INFO"
	.align	4


	//----- nvinfo : EIATTR_REGCOUNT
	.align		4
        /*0000*/ 	.byte	0x04, 0x2f
        /*0002*/ 	.short	(.L_15 - .L_14)
	.align		4
.L_14:
        /*0004*/ 	.word	index@(_ZN7cutlass13device_kernelINS_4gemm6kernel13GemmUniversalIN4cute5tupleIJiiiiEEENS1_10collective13CollectiveMmaINS1_34MainloopSm90TmaGmmaWarpSpecializedILi4ENS5_IJNS4_1CILi2EEESB_NSA_ILi1EEEEEENS1_35KernelTmaWarpSpecializedCooperativeEEENS5_IJNSA_ILi128EEESG_NSA_ILi32EEEEEENS_10tfloat32_tENS5_IJlSC_lEEESJ_SK_NS4_8TiledMMAINS4_8MMA_AtomIJNS4_4SM904GMMA30MMA_64x128x8_F32TF32TF32_SS_TNILNSO_7ScaleInE1ELSQ_1EEEEEENS4_6LayoutINS5_IJSB_SC_SC_EEENS5_IJSC_NSA_ILi0EEESV_EEEEENS5_IJNS4_10UnderscoreESY_SY_EEEEENS4_23SM90_TMA_LOAD_MULTICASTENS4_14ComposedLayoutINS4_7SwizzleILi3ELi4ELi3EEENS4_18smem_ptr_flag_bitsILi32EEENST_INS5_IJNSA_ILi8EEESH_EEENS5_IJSH_SC_EEEEEEEvNS4_8identityES11_S1B_vS1C_EENS_8epilogue10collective6detail29Sm90TmaWarpSpecializedAdapterINS1F_15DefaultEpilogueISJ_SK_SK_NS1E_6thread17LinearCombinationISJ_Li1EffLNS1J_9ScaleType4KindE0ELNS_15FloatRoundStyleE2ESJ_EENS1_15EpilogueDefaultEEEEEvvEEEEvNT_6ParamsE)
        /*0008*/ 	.word	0x000000a8


	//----- nvinfo : EIATTR_FRAME_SIZE
	.align		4
.L_15:
        /*000c*/ 	.byte	0x04, 0x11
        /*000e*/ 	.short	(.L_17 - .L_16)
	.align		4
.L_16:
        /*0010*/ 	.word	index@(_ZN7cutlass13device_kernelINS_4gemm6kernel13GemmUniversalIN4cute5tupleIJiiiiEEENS1_10collective13CollectiveMmaINS1_34MainloopSm90TmaGmmaWarpSpecializedILi4ENS5_IJNS4_1CILi2EEESB_NSA_ILi1EEEEEENS1_35KernelTmaWarpSpecializedCooperativeEEENS5_IJNSA_ILi128EEESG_NSA_ILi32EEEEEENS_10tfloat32_tENS5_IJlSC_lEEESJ_SK_NS4_8TiledMMAINS4_8MMA_AtomIJNS4_4SM904GMMA30MMA_64x128x8_F32TF32TF32_SS_TNILNSO_7ScaleInE1ELSQ_1EEEEEENS4_6LayoutINS5_IJSB_SC_SC_EEENS5_IJSC_NSA_ILi0EEESV_EEEEENS5_IJNS4_10UnderscoreESY_SY_EEEEENS4_23SM90_TMA_LOAD_MULTICASTENS4_14ComposedLayoutINS4_7SwizzleILi3ELi4ELi3EEENS4_18smem_ptr_flag_bitsILi32EEENST_INS5_IJNSA_ILi8EEESH_EEENS5_IJSH_SC_EEEEEEEvNS4_8identityES11_S1B_vS1C_EENS_8epilogue10collective6detail29Sm90TmaWarpSpecializedAdapterINS1F_15DefaultEpilogueISJ_SK_SK_NS1E_6thread17LinearCombinationISJ_Li1EffLNS1J_9ScaleType4KindE0ELNS_15FloatRoundStyleE2ESJ_EENS1_15EpilogueDefaultEEEEEvvEEEEvNT_6ParamsE)
        /*0014*/ 	.word	0x00000000


	//----- nvinfo : EIATTR_MIN_STACK_SIZE
	.align		4
.L_17:
        /*0018*/ 	.byte	0x04, 0x12
        /*001a*/ 	.short	(.L_19 - .L_18)
	.align		4
.L_18:
        /*001c*/ 	.word	index@(_ZN7cutlass13device_kernelINS_4gemm6kernel13GemmUniversalIN4cute5tupleIJiiiiEEENS1_10collective13CollectiveMmaINS1_34MainloopSm90TmaGmmaWarpSpecializedILi4ENS5_IJNS4_1CILi2EEESB_NSA_ILi1EEEEEENS1_35KernelTmaWarpSpecializedCooperativeEEENS5_IJNSA_ILi128EEESG_NSA_ILi32EEEEEENS_10tfloat32_tENS5_IJlSC_lEEESJ_SK_NS4_8TiledMMAINS4_8MMA_AtomIJNS4_4SM904GMMA30MMA_64x128x8_F32TF32TF32_SS_TNILNSO_7ScaleInE1ELSQ_1EEEEEENS4_6LayoutINS5_IJSB_SC_SC_EEENS5_IJSC_NSA_ILi0EEESV_EEEEENS5_IJNS4_10UnderscoreESY_SY_EEEEENS4_23SM90_TMA_LOAD_MULTICASTENS4_14ComposedLayoutINS4_7SwizzleILi3ELi4ELi3EEENS4_18smem_ptr_flag_bitsILi32EEENST_INS5_IJNSA_ILi8EEESH_EEENS5_IJSH_SC_EEEEEEEvNS4_8identityES11_S1B_vS1C_EENS_8epilogue10collective6detail29Sm90TmaWarpSpecializedAdapterINS1F_15DefaultEpilogueISJ_SK_SK_NS1E_6thread17LinearCombinationISJ_Li1EffLNS1J_9ScaleType4KindE0ELNS_15FloatRoundStyleE2ESJ_EENS1_15EpilogueDefaultEEEEEvvEEEEvNT_6ParamsE)
        /*0020*/ 	.word	0x00000000
.L_19:


//--------------------- .nv.compat                --------------------------
	.section	.nv.compat,"",@"SHT_CUDA_COMPAT_INFO"
	.align	4
        /*0000*/ 	.byte	0x02, 0x09, 0x01, 0x00, 0x02, 0x02, 0x04, 0x00, 0x02, 0x05, 0x05, 0x00, 0x03, 0x07, 0x01, 0x01
        /*0010*/ 	.byte	0x02, 0x03, 0x01, 0x00, 0x02, 0x06, 0x01, 0x00, 0x04, 0x0b, 0x08, 0x00, 0x00, 0x00, 0x00, 0x00
        /*0020*/ 	.byte	0x00, 0x00, 0x00, 0x00


//--------------------- .nv.info._ZN7cutlass13device_kernelINS_4gemm6kernel13GemmUniversalIN4cute5tupleIJiiiiEEENS1_10collective13CollectiveMmaINS1_34MainloopSm90TmaGmmaWarpSpecializedILi4ENS5_IJNS4_1CILi2EEESB_NSA_ILi1EEEEEENS1_35KernelTmaWarpSpecializedCooperativeEEENS5_IJNSA_ILi128EEESG_NSA_ILi32EEEEEENS_10tfloat32_tENS5_IJlSC_lEEESJ_SK_NS4_8TiledMMAINS4_8MMA_AtomIJNS4_4SM904GMMA30MMA_64x128x8_F32TF32TF32_SS_TNILNSO_7ScaleInE1ELSQ_1EEEEEENS4_6LayoutINS5_IJSB_SC_SC_EEENS5_IJSC_NSA_ILi0EEESV_EEEEENS5_IJNS4_10UnderscoreESY_SY_EEEEENS4_23SM90_TMA_LOAD_MULTICASTENS4_14ComposedLayoutINS4_7SwizzleILi3ELi4ELi3EEENS4_18smem_ptr_flag_bitsILi32EEENST_INS5_IJNSA_ILi8EEESH_EEENS5_IJSH_SC_EEEEEEEvNS4_8identityES11_S1B_vS1C_EENS_8epilogue10collective6detail29Sm90TmaWarpSpecializedAdapterINS1F_15DefaultEpilogueISJ_SK_SK_NS1E_6thread17LinearCombinationISJ_Li1EffLNS1J_9ScaleType4KindE0ELNS_15FloatRoundStyleE2ESJ_EENS1_15EpilogueDefaultEEEEEvvEEEEvNT_6ParamsE --------------------------
	.section	.nv.info._ZN7cutlass13device_kernelINS_4gemm6kernel13GemmUniversalIN4cute5tupleIJiiiiEEENS1_10collective13CollectiveMmaINS1_34MainloopSm90TmaGmmaWarpSpecializedILi4ENS5_IJNS4_1CILi2EEESB_NSA_ILi1EEEEEENS1_35KernelTmaWarpSpecializedCooperativeEEENS5_IJNSA_ILi128EEESG_NSA_ILi32EEEEEENS_10tfloat32_tENS5_IJlSC_lEEESJ_SK_NS4_8TiledMMAINS4_8MMA_AtomIJNS4_4SM904GMMA30MMA_64x128x8_F32TF32TF32_SS_TNILNSO_7ScaleInE1ELSQ_1EEEEEENS4_6LayoutINS5_IJSB_SC_SC_EEENS5_IJSC_NSA_ILi0EEESV_EEEEENS5_IJNS4_10UnderscoreESY_SY_EEEEENS4_23SM90_TMA_LOAD_MULTICASTENS4_14ComposedLayoutINS4_7SwizzleILi3ELi4ELi3EEENS4_18smem_ptr_flag_bitsILi32EEENST_INS5_IJNSA_ILi8EEESH_EEENS5_IJSH_SC_EEEEEEEvNS4_8identityES11_S1B_vS1C_EENS_8epilogue10collective6detail29Sm90TmaWarpSpecializedAdapterINS1F_15DefaultEpilogueISJ_SK_SK_NS1E_6thread17LinearCombinationISJ_Li1EffLNS1J_9ScaleType4KindE0ELNS_15FloatRoundStyleE2ESJ_EENS1_15EpilogueDefaultEEEEEvvEEEEvNT_6ParamsE,"",@"SHT_CUDA_INFO"
	.sectionflags	@""
	.align	4


	//----- nvinfo : EIATTR_CUDA_API_VERSION
	.align		4
        /*0000*/ 	.byte	0x04, 0x37
        /*0002*/ 	.short	(.L_21 - .L_20)
.L_20:
        /*0004*/ 	.word	0x00000082


	//----- nvinfo : EIATTR_KPARAM_INFO
	.align		4
.L_21:
        /*0008*/ 	.byte	0x04, 0x17
        /*000a*/ 	.short	(.L_23 - .L_22)
.L_22:
        /*000c*/ 	.word	0x00000000
        /*0010*/ 	.short	0x0000
        /*0012*/ 	.short	0x0070
        /*0014*/ 	.byte	0x00, 0xf0, 0x01, 0x10


	//----- nvinfo : EIATTR_SPARSE_MMA_MASK
	.align		4
.L_23:
        /*0018*/ 	.byte	0x03, 0x50
        /*001a*/ 	.short	0x0000


	//----- nvinfo : EIATTR_MAXREG_COUNT
	.align		4
        /*001c*/ 	.byte	0x03, 0x1b
        /*001e*/ 	.short	0x00a8


	//----- nvinfo : EIATTR_NUM_BARRIERS
	.align		4
        /*0020*/ 	.byte	0x02, 0x4c
        /*0022*/ 	.byte	0x01
	.zero		1


	//----- nvinfo : EIATTR_EXTERNS
	.align		4
        /*0024*/ 	.byte	0x04, 0x0f
        /*0026*/ 	.short	(.L_25 - .L_24)


	//   ....[0]....
	.align		4
.L_24:
        /*0028*/ 	.word	index@(__assertfail)


	//----- nvinfo : EIATTR_MERCURY_ISA_VERSION
	.align		4
.L_25:
        /*002c*/ 	.byte	0x03, 0x5f
        /*002e*/ 	.short	0x0101


	//----- nvinfo : EIATTR_INT_WARP_WIDE_INSTR_OFFSETS
	.align		4
        /*0030*/ 	.byte	0x04, 0x31
        /*0032*/ 	.short	(.L_27 - .L_26)


	//   ....[0]....
.L_26:
        /*0034*/ 	.word	0x00000480


	//   ....[1]....
        /*0038*/ 	.word	0x000004a0


	//   ....[2]....
        /*003c*/ 	.word	0x00000680


	//   ....[3]....
        /*0040*/ 	.word	0x00001f00


	//----- nvinfo : EIATTR_COOP_GROUP_MASK_REGIDS
	.align		4
.L_27:
        /*0044*/ 	.byte	0x04, 0x29
        /*0046*/ 	.short	(.L_29 - .L_28)


	//   ....[0]....
.L_28:
        /*0048*/ 	.word	0xffffffff


	//   ....[1]....
        /*004c*/ 	.word	0xffffffff


	//   ....[2]....
        /*0050*/ 	.word	0xffffffff


	//   ....[3]....
        /*0054*/ 	.word	0xffffffff


	//   ....[4]....
        /*0058*/ 	.word	0xffffffff


	//   ....[5]....
        /*005c*/ 	.word	0xffffffff


	//----- nvinfo : EIATTR_COOP_GROUP_INSTR_OFFSETS
	.align		4
.L_29:
        /*0060*/ 	.byte	0x04, 0x28
        /*0062*/ 	.short	(.L_31 - .L_30)


	//   ....[0]....
.L_30:
        /*0064*/ 	.word	0x00000060


	//   ....[1]....
        /*0068*/ 	.word	0x00000070


	//   ....[2]....
        /*006c*/ 	.word	0x00000130


	//   ....[3]....
        /*0070*/ 	.word	0x000002d0


	//   ....[4]....
        /*0074*/ 	.word	0x00000800


	//   ....[5]....
        /*0078*/ 	.word	0x00001480


	//----- nvinfo : EIATTR_REG_RECONFIG
	.align		4
.L_31:
        /*007c*/ 	.byte	0x01, 0x54
	.zero		2


	//----- nvinfo : EIATTR_SYSCALL_OFFSETS
	.align		4
        /*0080*/ 	.byte	0x04, 0x46
        /*0082*/ 	.short	(.L_33 - .L_32)


	//   ....[0]....
.L_32:
        /*0084*/ 	.word	0x00001670


	//----- nvinfo : EIATTR_MBARRIER_INSTR_OFFSETS
	.align		4
.L_33:
        /*0088*/ 	.byte	0x04, 0x39
        /*008a*/ 	.short	(.L_35 - .L_34)


	//   ....[0]....
.L_34:
        /*008c*/ 	.word	0x00000230
        /*0090*/ 	.word	0x000000ff
        /*0094*/ 	.word	0x00000000
        /*0098*/ 	.short	0x0100
        /*009a*/ 	.byte	0x08
	.zero		1


	//   ....[1]....
        /*009c*/ 	.word	0x00000240
        /*00a0*/ 	.word	0x000000ff
        /*00a4*/ 	.word	0x00000020
        /*00a8*/ 	.short	0x0100
        /*00aa*/ 	.byte	0x08
	.zero		1


	//   ....[2]....
        /*00ac*/ 	.word	0x00000250
        /*00b0*/ 	.word	0x000000ff
        /*00b4*/ 	.word	0x00000008
        /*00b8*/ 	.short	0x0100
        /*00ba*/ 	.byte	0x08
	.zero		1


	//   ....[3]....
        /*00bc*/ 	.word	0x00000260
        /*00c0*/ 	.word	0x000000ff
        /*00c4*/ 	.word	0x00000028
        /*00c8*/ 	.short	0x0100
        /*00ca*/ 	.byte	0x08
	.zero		1


	//   ....[4]....
        /*00cc*/ 	.word	0x00000270
        /*00d0*/ 	.word	0x000000ff
        /*00d4*/ 	.word	0x00000010
        /*00d8*/ 	.short	0x0100
        /*00da*/ 	.byte	0x08
	.zero		1


	//   ....[5]....
        /*00dc*/ 	.word	0x00000280
        /*00e0*/ 	.word	0x000000ff
        /*00e4*/ 	.word	0x00000030
        /*00e8*/ 	.short	0x0100
        /*00ea*/ 	.byte	0x08
	.zero		1


	//   ....[6]....
        /*00ec*/ 	.word	0x00000290
        /*00f0*/ 	.word	0x000000ff
        /*00f4*/ 	.word	0x00000018
        /*00f8*/ 	.short	0x0100
        /*00fa*/ 	.byte	0x08
	.zero		1


	//   ....[7]....
        /*00fc*/ 	.word	0x000002a0
        /*0100*/ 	.word	0x000000ff
        /*0104*/ 	.word	0x00000038
        /*0108*/ 	.short	0x0100
        /*010a*/ 	.byte	0x08
	.zero		1


	//   ....[8]....
        /*010c*/ 	.word	0x00000710
        /*0110*/ 	.word	0x000000ff
        /*0114*/ 	.word	0x00000050
        /*0118*/ 	.short	0x0100
        /*011a*/ 	.byte	0x06
	.zero		1


	//   ....[9]....
        /*011c*/ 	.word	0x000007a0
        /*0120*/ 	.word	0x000000ff
        /*0124*/ 	.word	0x00000058
        /*0128*/ 	.short	0x0100
        /*012a*/ 	.byte	0x06
	.zero		1


	//   ....[10]....
        /*012c*/ 	.word	0x00001730
        /*0130*/ 	.word	0x00000003
        /*0134*/ 	.word	0x00000000
        /*0138*/ 	.short	0x010a
        /*013a*/ 	.byte	0x3f
	.zero		1


	//   ....[11]....
        /*013c*/ 	.word	0x00001790
        /*0140*/ 	.word	0x00000003
        /*0144*/ 	.word	0x00000000
        /*0148*/ 	.short	0x010a
        /*014a*/ 	.byte	0x3f
	.zero		1


	//   ....[12]....
        /*014c*/ 	.word	0x00001b10
        /*0150*/ 	.word	0x00000005
        /*0154*/ 	.word	0x00000000
        /*0158*/ 	.short	0x010a
        /*015a*/ 	.byte	0x3f
	.zero		1


	//   ....[13]....
        /*015c*/ 	.word	0x00001b50
        /*0160*/ 	.word	0x00000005
        /*0164*/ 	.word	0x00000000
        /*0168*/ 	.short	0x010a
        /*016a*/ 	.byte	0x3f
	.zero		1


	//   ....[14]....
        /*016c*/ 	.word	0x00001db0
        /*0170*/ 	.word	0x00000004
        /*0174*/ 	.word	0x00000000
        /*0178*/ 	.short	0x0101
        /*017a*/ 	.byte	0x3f
	.zero		1


	//   ....[15]....
        /*017c*/ 	.word	0x00001f70
        /*0180*/ 	.word	0x00000000
        /*0184*/ 	.word	0x00000000
        /*0188*/ 	.short	0x0101
        /*018a*/ 	.byte	0x3f
	.zero		1


	//   ....[16]....
        /*018c*/ 	.word	0x00007130
        /*0190*/ 	.word	0x00000014
        /*0194*/ 	.word	0x00000020
        /*0198*/ 	.short	0x010a
        /*019a*/ 	.byte	0x3f
	.zero		1


	//   ....[17]....
        /*019c*/ 	.word	0x00007520
        /*01a0*/ 	.word	0x00000004
        /*01a4*/ 	.word	0x00000058
        /*01a8*/ 	.short	0x0101
        /*01aa*/ 	.byte	0x3f
	.zero		1


	//   ....[18]....
        /*01ac*/ 	.word	0x00007c40
        /*01b0*/ 	.word	0x00000005
        /*01b4*/ 	.word	0x00000000
        /*01b8*/ 	.short	0x010a
        /*01ba*/ 	.byte	0x3f
	.zero		1


	//   ....[19]....
        /*01bc*/ 	.word	0x00007cc0
        /*01c0*/ 	.word	0x00000007
        /*01c4*/ 	.word	0x00000000
        /*01c8*/ 	.short	0x010a
        /*01ca*/ 	.byte	0x3f
	.zero		1


	//   ....[20]....
        /*01cc*/ 	.word	0x00007d50
        /*01d0*/ 	.word	0x00000006
        /*01d4*/ 	.word	0x00000000
        /*01d8*/ 	.short	0x010a
        /*01da*/ 	.byte	0x3f
	.zero		1


	//   ....[21]....
        /*01dc*/ 	.word	0x00007de0
        /*01e0*/ 	.word	0x00000003
        /*01e4*/ 	.word	0x00000000
        /*01e8*/ 	.short	0x010a
        /*01ea*/ 	.byte	0x3f
	.zero		1


	//   ....[22]....
        /*01ec*/ 	.word	0x00007e40
        /*01f0*/ 	.word	0x00000003
        /*01f4*/ 	.word	0x00000000
        /*01f8*/ 	.short	0x010a
        /*01fa*/ 	.byte	0x3f
	.zero		1


	//   ....[23]....
        /*01fc*/ 	.word	0x00007e90
        /*0200*/ 	.word	0x00000005
        /*0204*/ 	.word	0x00000000
        /*0208*/ 	.short	0x010a
        /*020a*/ 	.byte	0x3f
	.zero		1


	//   ....[24]....
        /*020c*/ 	.word	0x00007f60
        /*0210*/ 	.word	0x00000014
        /*0214*/ 	.word	0x00000020
        /*0218*/ 	.short	0x010a
        /*021a*/ 	.byte	0x3f
	.zero		1


	//   ....[25]....
        /*021c*/ 	.word	0x00008030
        /*0220*/ 	.word	0x00000005
        /*0224*/ 	.word	0x00000000
        /*0228*/ 	.short	0x010a
        /*022a*/ 	.byte	0x3f
	.zero		1


	//   ....[26]....
        /*022c*/ 	.word	0x00008080
        /*0230*/ 	.word	0x00000007
        /*0234*/ 	.word	0x00000000
        /*0238*/ 	.short	0x010a
        /*023a*/ 	.byte	0x3f
	.zero		1


	//   ....[27]....
        /*023c*/ 	.word	0x000080d0
        /*0240*/ 	.word	0x00000006
        /*0244*/ 	.word	0x00000000
        /*0248*/ 	.short	0x010a
        /*024a*/ 	.byte	0x3f
	.zero		1


	//----- nvinfo : EIATTR_NUM_MBARRIERS
	.align		4
.L_35:
        /*024c*/ 	.byte	0x03, 0x38
        /*024e*/ 	.short	0x000a


	//----- nvinfo : EIATTR_EXIT_INSTR_OFFSETS
	.align		4
        /*0250*/ 	.byte	0x04, 0x1c
        /*0252*/ 	.short	(.L_37 - .L_36)


	//   ....[0]....
.L_36:
        /*0254*/ 	.word	0x000009d0


	//   ....[1]....
        /*0258*/ 	.word	0x000011e0


	//   ....[2]....
        /*025c*/ 	.word	0x000067e0


	//   ....[3]....
        /*0260*/ 	.word	0x00006d40


	//   ....[4]....
        /*0264*/ 	.word	0x00007e30


	//----- nvinfo : EIATTR_MAX_THREADS
	.align		4
.L_37:
        /*0268*/ 	.byte	0x04, 0x05
        /*026a*/ 	.short	(.L_39 - .L_38)
.L_38:
        /*026c*/ 	.word	0x00000180
        /*0270*/ 	.word	0x00000001
        /*0274*/ 	.word	0x00000001


	//----- nvinfo : EIATTR_CRS_STACK_SIZE
	.align		4
.L_39:
        /*0278*/ 	.byte	0x04, 0x1e
        /*027a*/ 	.short	(.L_41 - .L_40)
.L_40:
        /*027c*/ 	.word	0x00000000


	//----- nvinfo : EIATTR_CBANK_PARAM_SIZE
	.align		4
.L_41:
        /*0280*/ 	.byte	0x03, 0x19
        /*0282*/ 	.short	0x0470


	//----- nvinfo : EIATTR_PARAM_CBANK
	.align		4
        /*0284*/ 	.byte	0x04, 0x0a
        /*0286*/ 	.short	(.L_43 - .L_42)
	.align		4
.L_42:
        /*0288*/ 	.word	index@(.nv.constant0._ZN7cutlass13device_kernelINS_4gemm6kernel13GemmUniversalIN4cute5tupleIJiiiiEEENS1_10collective13CollectiveMmaINS1_34MainloopSm90TmaGmmaWarpSpecializedILi4ENS5_IJNS4_1CILi2EEESB_NSA_ILi1EEEEEENS1_35KernelTmaWarpSpecializedCooperativeEEENS5_IJNSA_ILi128EEESG_NSA_ILi32EEEEEENS_10tfloat32_tENS5_IJlSC_lEEESJ_SK_NS4_8TiledMMAINS4_8MMA_AtomIJNS4_4SM904GMMA30MMA_64x128x8_F32TF32TF32_SS_TNILNSO_7ScaleInE1ELSQ_1EEEEEENS4_6LayoutINS5_IJSB_SC_SC_EEENS5_IJSC_NSA_ILi0EEESV_EEEEENS5_IJNS4_10UnderscoreESY_SY_EEEEENS4_23SM90_TMA_LOAD_MULTICASTENS4_14ComposedLayoutINS4_7SwizzleILi3ELi4ELi3EEENS4_18smem_ptr_flag_bitsILi32EEENST_INS5_IJNSA_ILi8EEESH_EEENS5_IJSH_SC_EEEEEEEvNS4_8identityES11_S1B_vS1C_EENS_8epilogue10collective6detail29Sm90TmaWarpSpecializedAdapterINS1F_15DefaultEpilogueISJ_SK_SK_NS1E_6thread17LinearCombinationISJ_Li1EffLNS1J_9ScaleType4KindE0ELNS_15FloatRoundStyleE2ESJ_EENS1_15EpilogueDefaultEEEEEvvEEEEvNT_6ParamsE)
        /*028c*/ 	.short	0x0210
        /*028e*/ 	.short	0x0470


	//----- nvinfo : EIATTR_SW_WAR
	.align		4
.L_43:
        /*0290*/ 	.byte	0x04, 0x36
        /*0292*/ 	.short	(.L_45 - .L_44)
.L_44:
        /*0294*/ 	.word	0x00000008
.L_45:


//--------------------- .nv.callgraph             --------------------------
	.section	.nv.callgraph,"",@"SHT_CUDA_CALLGRAPH"
	.align	4
	.sectionentsize	8
	.align		4
        /*0000*/ 	.word	0x00000000
	.align		4
        /*0004*/ 	.word	0xffffffff
	.align		4
        /*0008*/ 	.word	index@(_ZN7cutlass13device_kernelINS_4gemm6kernel13GemmUniversalIN4cute5tupleIJiiiiEEENS1_10collective13CollectiveMmaINS1_34MainloopSm90TmaGmmaWarpSpecializedILi4ENS5_IJNS4_1CILi2EEESB_NSA_ILi1EEEEEENS1_35KernelTmaWarpSpecializedCooperativeEEENS5_IJNSA_ILi128EEESG_NSA_ILi32EEEEEENS_10tfloat32_tENS5_IJlSC_lEEESJ_SK_NS4_8TiledMMAINS4_8MMA_AtomIJNS4_4SM904GMMA30MMA_64x128x8_F32TF32TF32_SS_TNILNSO_7ScaleInE1ELSQ_1EEEEEENS4_6LayoutINS5_IJSB_SC_SC_EEENS5_IJSC_NSA_ILi0EEESV_EEEEENS5_IJNS4_10UnderscoreESY_SY_EEEEENS4_23SM90_TMA_LOAD_MULTICASTENS4_14ComposedLayoutINS4_7SwizzleILi3ELi4ELi3EEENS4_18smem_ptr_flag_bitsILi32EEENST_INS5_IJNSA_ILi8EEESH_EEENS5_IJSH_SC_EEEEEEEvNS4_8identityES11_S1B_vS1C_EENS_8epilogue10collective6detail29Sm90TmaWarpSpecializedAdapterINS1F_15DefaultEpilogueISJ_SK_SK_NS1E_6thread17LinearCombinationISJ_Li1EffLNS1J_9ScaleType4KindE0ELNS_15FloatRoundStyleE2ESJ_EENS1_15EpilogueDefaultEEEEEvvEEEEvNT_6ParamsE)
	.align		4
        /*000c*/ 	.word	index@(__assertfail)
	.align		4
        /*0010*/ 	.word	0x00000000
	.align		4
        /*0014*/ 	.word	0xfffffffe
	.align		4
        /*0018*/ 	.word	0x00000000
	.align		4
        /*001c*/ 	.word	0xfffffffd
	.align		4
        /*0020*/ 	.word	0x00000000
	.align		4
        /*0024*/ 	.word	0xfffffffc


//--------------------- .nv.constant4             --------------------------
	.section	.nv.constant4,"a",@progbits
	.align	8
	.align		8
.nv.constant4:
        /*0000*/ 	.dword	__assertfail
	.align		8
        /*0008*/ 	.dword	__unnamed_1
	.align		8
        /*0010*/ 	.dword	_ZN39_INTERNAL_b723e60b_4_k_cu_3545a260_67054cuda3std3__45__cpo5beginE
	.align		8
        /*0018*/ 	.dword	_ZN39_INTERNAL_b723e60b_4_k_cu_3545a260_67054cuda3std3__45__cpo3endE
	.align		8
        /*0020*/ 	.dword	_ZN39_INTERNAL_b723e60b_4_k_cu_3545a260_67054cuda3std3__45__cpo6cbeginE
	.align		8
        /*0028*/ 	.dword	_ZN39_INTERNAL_b723e60b_4_k_cu_3545a260_67054cuda3std3__45__cpo4cendE
	.align		8
        /*0030*/ 	.dword	_ZN39_INTERNAL_b723e60b_4_k_cu_3545a260_67054cuda3std3__441_GLOBAL__N__b723e60b_4_k_cu_3545a260_67056ignoreE
	.align		8
        /*0038*/ 	.dword	_ZN39_INTERNAL_b723e60b_4_k_cu_3545a260_67054cuda3std3__419piecewise_constructE
	.align		8
        /*0040*/ 	.dword	_ZN39_INTERNAL_b723e60b_4_k_cu_3545a260_67054cuda3std3__48in_placeE
	.align		8
        /*0048*/ 	.dword	_ZN39_INTERNAL_b723e60b_4_k_cu_3545a260_67054cuda3std6ranges3__45__cpo4swapE
	.align		8
        /*0050*/ 	.dword	_ZN39_INTERNAL_b723e60b_4_k_cu_3545a260_67054cuda3std6ranges3__45__cpo9iter_moveE
	.align		8
        /*0058*/ 	.dword	_ZN39_INTERNAL_b723e60b_4_k_cu_3545a260_67054cute7productE
	.align		8
        /*0060*/ 	.dword	_ZN39_INTERNAL_b723e60b_4_k_cu_3545a260_67054cute1_E
	.align		8
        /*0068*/ 	.dword	$str$22
	.align		8
        /*0070*/ 	.dword	$str$23


//--------------------- .text._ZN7cutlass13device_kernelINS_4gemm6kernel13GemmUniversalIN4cute5tupleIJiiiiEEENS1_10collective13CollectiveMmaINS1_34MainloopSm90TmaGmmaWarpSpecializedILi4ENS5_IJNS4_1CILi2EEESB_NSA_ILi1EEEEEENS1_35KernelTmaWarpSpecializedCooperativeEEENS5_IJNSA_ILi128EEESG_NSA_ILi32EEEEEENS_10tfloat32_tENS5_IJlSC_lEEESJ_SK_NS4_8TiledMMAINS4_8MMA_AtomIJNS4_4SM904GMMA30MMA_64x128x8_F32TF32TF32_SS_TNILNSO_7ScaleInE1ELSQ_1EEEEEENS4_6LayoutINS5_IJSB_SC_SC_EEENS5_IJSC_NSA_ILi0EEESV_EEEEENS5_IJNS4_10UnderscoreESY_SY_EEEEENS4_23SM90_TMA_LOAD_MULTICASTENS4_14ComposedLayoutINS4_7SwizzleILi3ELi4ELi3EEENS4_18smem_ptr_flag_bitsILi32EEENST_INS5_IJNSA_ILi8EEESH_EEENS5_IJSH_SC_EEEEEEEvNS4_8identityES11_S1B_vS1C_EENS_8epilogue10collective6detail29Sm90TmaWarpSpecializedAdapterINS1F_15DefaultEpilogueISJ_SK_SK_NS1E_6thread17LinearCombinationISJ_Li1EffLNS1J_9ScaleType4KindE0ELNS_15FloatRoundStyleE2ESJ_EENS1_15EpilogueDefaultEEEEEvvEEEEvNT_6ParamsE --------------------------
	.section	.text._ZN7cutlass13device_kernelINS_4gemm6kernel13GemmUniversalIN4cute5tupleIJiiiiEEENS1_10collective13CollectiveMmaINS1_34MainloopSm90TmaGmmaWarpSpecializedILi4ENS5_IJNS4_1CILi2EEESB_NSA_ILi1EEEEEENS1_35KernelTmaWarpSpecializedCooperativeEEENS5_IJNSA_ILi128EEESG_NSA_ILi32EEEEEENS_10tfloat32_tENS5_IJlSC_lEEESJ_SK_NS4_8TiledMMAINS4_8MMA_AtomIJNS4_4SM904GMMA30MMA_64x128x8_F32TF32TF32_SS_TNILNSO_7ScaleInE1ELSQ_1EEEEEENS4_6LayoutINS5_IJSB_SC_SC_EEENS5_IJSC_NSA_ILi0EEESV_EEEEENS5_IJNS4_10UnderscoreESY_SY_EEEEENS4_23SM90_TMA_LOAD_MULTICASTENS4_14ComposedLayoutINS4_7SwizzleILi3ELi4ELi3EEENS4_18smem_ptr_flag_bitsILi32EEENST_INS5_IJNSA_ILi8EEESH_EEENS5_IJSH_SC_EEEEEEEvNS4_8identityES11_S1B_vS1C_EENS_8epilogue10collective6detail29Sm90TmaWarpSpecializedAdapterINS1F_15DefaultEpilogueISJ_SK_SK_NS1E_6thread17LinearCombinationISJ_Li1EffLNS1J_9ScaleType4KindE0ELNS_15FloatRoundStyleE2ESJ_EENS1_15EpilogueDefaultEEEEEvvEEEEvNT_6ParamsE,"ax",@progbits
	.align	128
.text._ZN7cutlass13device_kernelINS_4gemm6kernel13GemmUniversalIN4cute5tupleIJiiiiEEENS1_10collective13CollectiveMmaINS1_34MainloopSm90TmaGmmaWarpSpecializedILi4ENS5_IJNS4_1CILi2EEESB_NSA_ILi1EEEEEENS1_35KernelTmaWarpSpecializedCooperativeEEENS5_IJNSA_ILi128EEESG_NSA_ILi32EEEEEENS_10tfloat32_tENS5_IJlSC_lEEESJ_SK_NS4_8TiledMMAINS4_8MMA_AtomIJNS4_4SM904GMMA30MMA_64x128x8_F32TF32TF32_SS_TNILNSO_7ScaleInE1ELSQ_1EEEEEENS4_6LayoutINS5_IJSB_SC_SC_EEENS5_IJSC_NSA_ILi0EEESV_EEEEENS5_IJNS4_10UnderscoreESY_SY_EEEEENS4_23SM90_TMA_LOAD_MULTICASTENS4_14ComposedLayoutINS4_7SwizzleILi3ELi4ELi3EEENS4_18smem_ptr_flag_bitsILi32EEENST_INS5_IJNSA_ILi8EEESH_EEENS5_IJSH_SC_EEEEEEEvNS4_8identityES11_S1B_vS1C_EENS_8epilogue10collective6detail29Sm90TmaWarpSpecializedAdapterINS1F_15DefaultEpilogueISJ_SK_SK_NS1E_6thread17LinearCombinationISJ_Li1EffLNS1J_9ScaleType4KindE0ELNS_15FloatRoundStyleE2ESJ_EENS1_15EpilogueDefaultEEEEEvvEEEEvNT_6ParamsE:
        .type           _ZN7cutlass13device_kernelINS_4gemm6kernel13GemmUniversalIN4cute5tupleIJiiiiEEENS1_10collective13CollectiveMmaINS1_34MainloopSm90TmaGmmaWarpSpecializedILi4ENS5_IJNS4_1CILi2EEESB_NSA_ILi1EEEEEENS1_35KernelTmaWarpSpecializedCooperativeEEENS5_IJNSA_ILi128EEESG_NSA_ILi32EEEEEENS_10tfloat32_tENS5_IJlSC_lEEESJ_SK_NS4_8TiledMMAINS4_8MMA_AtomIJNS4_4SM904GMMA30MMA_64x128x8_F32TF32TF32_SS_TNILNSO_7ScaleInE1ELSQ_1EEEEEENS4_6LayoutINS5_IJSB_SC_SC_EEENS5_IJSC_NSA_ILi0EEESV_EEEEENS5_IJNS4_10UnderscoreESY_SY_EEEEENS4_23SM90_TMA_LOAD_MULTICASTENS4_14ComposedLayoutINS4_7SwizzleILi3ELi4ELi3EEENS4_18smem_ptr_flag_bitsILi32EEENST_INS5_IJNSA_ILi8EEESH_EEENS5_IJSH_SC_EEEEEEEvNS4_8identityES11_S1B_vS1C_EENS_8epilogue10collective6detail29Sm90TmaWarpSpecializedAdapterINS1F_15DefaultEpilogueISJ_SK_SK_NS1E_6thread17LinearCombinationISJ_Li1EffLNS1J_9ScaleType4KindE0ELNS_15FloatRoundStyleE2ESJ_EENS1_15EpilogueDefaultEEEEEvvEEEEvNT_6ParamsE,@function
        .size           _ZN7cutlass13device_kernelINS_4gemm6kernel13GemmUniversalIN4cute5tupleIJiiiiEEENS1_10collective13CollectiveMmaINS1_34MainloopSm90TmaGmmaWarpSpecializedILi4ENS5_IJNS4_1CILi2EEESB_NSA_ILi1EEEEEENS1_35KernelTmaWarpSpecializedCooperativeEEENS5_IJNSA_ILi128EEESG_NSA_ILi32EEEEEENS_10tfloat32_tENS5_IJlSC_lEEESJ_SK_NS4_8TiledMMAINS4_8MMA_AtomIJNS4_4SM904GMMA30MMA_64x128x8_F32TF32TF32_SS_TNILNSO_7ScaleInE1ELSQ_1EEEEEENS4_6LayoutINS5_IJSB_SC_SC_EEENS5_IJSC_NSA_ILi0EEESV_EEEEENS5_IJNS4_10UnderscoreESY_SY_EEEEENS4_23SM90_TMA_LOAD_MULTICASTENS4_14ComposedLayoutINS4_7SwizzleILi3ELi4ELi3EEENS4_18smem_ptr_flag_bitsILi32EEENST_INS5_IJNSA_ILi8EEESH_EEENS5_IJSH_SC_EEEEEEEvNS4_8identityES11_S1B_vS1C_EENS_8epilogue10collective6detail29Sm90TmaWarpSpecializedAdapterINS1F_15DefaultEpilogueISJ_SK_SK_NS1E_6thread17LinearCombinationISJ_Li1EffLNS1J_9ScaleType4KindE0ELNS_15FloatRoundStyleE2ESJ_EENS1_15EpilogueDefaultEEEEEvvEEEEvNT_6ParamsE,(.L_x_197 - _ZN7cutlass13device_kernelINS_4gemm6kernel13GemmUniversalIN4cute5tupleIJiiiiEEENS1_10collective13CollectiveMmaINS1_34MainloopSm90TmaGmmaWarpSpecializedILi4ENS5_IJNS4_1CILi2EEESB_NSA_ILi1EEEEEENS1_35KernelTmaWarpSpecializedCooperativeEEENS5_IJNSA_ILi128EEESG_NSA_ILi32EEEEEENS_10tfloat32_tENS5_IJlSC_lEEESJ_SK_NS4_8TiledMMAINS4_8MMA_AtomIJNS4_4SM904GMMA30MMA_64x128x8_F32TF32TF32_SS_TNILNSO_7ScaleInE1ELSQ_1EEEEEENS4_6LayoutINS5_IJSB_SC_SC_EEENS5_IJSC_NSA_ILi0EEESV_EEEEENS5_IJNS4_10UnderscoreESY_SY_EEEEENS4_23SM90_TMA_LOAD_MULTICASTENS4_14ComposedLayoutINS4_7SwizzleILi3ELi4ELi3EEENS4_18smem_ptr_flag_bitsILi32EEENST_INS5_IJNSA_ILi8EEESH_EEENS5_IJSH_SC_EEEEEEEvNS4_8identityES11_S1B_vS1C_EENS_8epilogue10collective6detail29Sm90TmaWarpSpecializedAdapterINS1F_15DefaultEpilogueISJ_SK_SK_NS1E_6thread17LinearCombinationISJ_Li1EffLNS1J_9ScaleType4KindE0ELNS_15FloatRoundStyleE2ESJ_EENS1_15EpilogueDefaultEEEEEvvEEEEvNT_6ParamsE)
        .other          _ZN7cutlass13device_kernelINS_4gemm6kernel13GemmUniversalIN4cute5tupleIJiiiiEEENS1_10collective13CollectiveMmaINS1_34MainloopSm90TmaGmmaWarpSpecializedILi4ENS5_IJNS4_1CILi2EEESB_NSA_ILi1EEEEEENS1_35KernelTmaWarpSpecializedCooperativeEEENS5_IJNSA_ILi128EEESG_NSA_ILi32EEEEEENS_10tfloat32_tENS5_IJlSC_lEEESJ_SK_NS4_8TiledMMAINS4_8MMA_AtomIJNS4_4SM904GMMA30MMA_64x128x8_F32TF32TF32_SS_TNILNSO_7ScaleInE1ELSQ_1EEEEEENS4_6LayoutINS5_IJSB_SC_SC_EEENS5_IJSC_NSA_ILi0EEESV_EEEEENS5_IJNS4_10UnderscoreESY_SY_EEEEENS4_23SM90_TMA_LOAD_MULTICASTENS4_14ComposedLayoutINS4_7SwizzleILi3ELi4ELi3EEENS4_18smem_ptr_flag_bitsILi32EEENST_INS5_IJNSA_ILi8EEESH_EEENS5_IJSH_SC_EEEEEEEvNS4_8identityES11_S1B_vS1C_EENS_8epilogue10collective6detail29Sm90TmaWarpSpecializedAdapterINS1F_15DefaultEpilogueISJ_SK_SK_NS1E_6thread17LinearCombinationISJ_Li1EffLNS1J_9ScaleType4KindE0ELNS_15FloatRoundStyleE2ESJ_EENS1_15EpilogueDefaultEEEEEvvEEEEvNT_6ParamsE,@"STO_CUDA_ENTRY STV_DEFAULT"
_ZN7cutlass13device_kernelINS_4gemm6kernel13GemmUniversalIN4cute5tupleIJiiiiEEENS1_10collective13CollectiveMmaINS1_34MainloopSm90TmaGmmaWarpSpecializedILi4ENS5_IJNS4_1CILi2EEESB_NSA_ILi1EEEEEENS1_35KernelTmaWarpSpecializedCooperativeEEENS5_IJNSA_ILi128EEESG_NSA_ILi32EEEEEENS_10tfloat32_tENS5_IJlSC_lEEESJ_SK_NS4_8TiledMMAINS4_8MMA_AtomIJNS4_4SM904GMMA30MMA_64x128x8_F32TF32TF32_SS_TNILNSO_7ScaleInE1ELSQ_1EEEEEENS4_6LayoutINS5_IJSB_SC_SC_EEENS5_IJSC_NSA_ILi0EEESV_EEEEENS5_IJNS4_10UnderscoreESY_SY_EEEEENS4_23SM90_TMA_LOAD_MULTICASTENS4_14ComposedLayoutINS4_7SwizzleILi3ELi4ELi3EEENS4_18smem_ptr_flag_bitsILi32EEENST_INS5_IJNSA_ILi8EEESH_EEENS5_IJSH_SC_EEEEEEEvNS4_8identityES11_S1B_vS1C_EENS_8epilogue10collective6detail29Sm90TmaWarpSpecializedAdapterINS1F_15DefaultEpilogueISJ_SK_SK_NS1E_6thread17LinearCombinationISJ_Li1EffLNS1J_9ScaleType4KindE0ELNS_15FloatRoundStyleE2ESJ_EENS1_15EpilogueDefaultEEEEEvvEEEEvNT_6ParamsE:
[----:B------:R-:W0:Y:S01]  /*0000*/  LDC R1, c[0x0][0x28] ;  /* 0x00000a00ff017b82 */ /* 0x000e220000000800 */
[----:B------:R-:W1:Y:S01]  /*0010*/  S2R R95, SR_TID.X ;  /* 0x00000000005f7919 */ /* 0x000e620000002100 */
[----:B------:R-:W-:Y:S01]  /*0020*/  ELECT P0, URZ, PT ;  /* 0x00000000003f782f */ /* 0x000fe20003800000 */
[----:B------:R-:W-:Y:S01]  /*0030*/  BSSY B0, `(.L_x_0) ;  /* 0x000000f000007945 */ /* 0x000fe20003800000 */
[--C-:B-1----:R-:W-:Y:S02]  /*0040*/  SHF.R.U32.HI R0, RZ, 0x5, R95.reuse ;  /* 0x00000005ff007819 */ /* 0x102fe4000001165f */
[----:B------:R-:W-:-:S03]  /*0050*/  SHF.R.U32.HI R6, RZ, 0x7, R95 ;  /* 0x00000007ff067819 */ /* 0x000fc6000001165f */
[----:B------:R-:W1:Y:S04]  /*0060*/  SHFL.IDX PT, R2, R0, RZ, 0x1f ;  /* 0x00001fff00027589 */ /* 0x000e6800000e0000 */
[----:B------:R2:W3:Y:S01]  /*0070*/  SHFL.IDX PT, R5, R6, RZ, 0x1f ;  /* 0x00001fff06057589 */ /* 0x0004e200000e0000 */
[----:B-1----:R-:W-:-:S13]  /*0080*/  ISETP.NE.OR P0, PT, R2, RZ, !P0 ;  /* 0x000000ff0200720c */ /* 0x002fda0004705670 */
[----:B0-23--:R-:W-:Y:S05]  /*0090*/  @P0 BRA `(.L_x_1) ;  /* 0x0000000000200947 */ /* 0x00dfea0003800000 */
[----:B------:R-:W-:Y:S02]  /*00a0*/  ULDC.64 UR4, c[0x0][0x198] ;  /* 0x0000660000047ab9 */ /* 0x000fe40000000a00 */
[----:B------:R-:W-:Y:S02]  /*00b0*/  UIADD3 UR6, UP0, UR4, 0xf0, URZ ;  /* 0x000000f004067890 */ /* 0x000fe4000ff1e03f */
[----:B------:R-:W-:Y:S02]  /*00c0*/  UIADD3 UR4, UP1, UR4, 0x1f0, URZ ;  /* 0x000001f004047890 */ /* 0x000fe4000ff3e03f */
[----:B------:R-:W-:Y:S02]  /*00d0*/  UIADD3.X UR7, URZ, UR5, URZ, UP0, !UPT ;  /* 0x000000053f077290 */ /* 0x000fe400087fe43f */
[----:B------:R-:W-:-:S07]  /*00e0*/  UIADD3.X UR5, URZ, UR5, URZ, UP1, !UPT ;  /* 0x000000053f057290 */ /* 0x000fce0008ffe43f */
[----:B------:R0:W-:Y:S02]  /*00f0*/  UTMACCTL.PF [UR6] ;  /* 0x00000000060079b9 */ /* 0x0001e40008040000 */
[----:B------:R0:W-:Y:S02]  /*0100*/  UTMACCTL.PF [UR4] ;  /* 0x00000000040079b9 */ /* 0x0001e40008040000 */
[----:B0-----:R-:W-:Y:S01]  /*0110*/  NOP ;  /* 0x0000000000007918 */ /* 0x001fe20000000000 */
.L_x_1:
[----:B------:R-:W-:Y:S05]  /*0120*/  BSYNC B0 ;  /* 0x0000000000007941 */ /* 0x000fea0003800000 */
.L_x_0:
[----:B------:R-:W0:Y:S02]  /*0130*/  SHFL.IDX PT, R3, R0, RZ, 0x1f ;  /* 0x00001fff00037589 */ /* 0x000e2400000e0000 */
[----:B0-----:R-:W-:-:S13]  /*0140*/  ISETP.NE.AND P0, PT, R3, RZ, PT ;  /* 0x000000ff0300720c */ /* 0x001fda0003f05270 */
[----:B------:R-:W-:Y:S05]  /*0150*/  @P0 BRA `(.L_x_2) ;  /* 0x0000000000580947 */ /* 0x000fea0003800000 */
[----:B------:R-:W0:Y:S01]  /*0160*/  S2UR UR8, SR_CgaCtaId ;  /* 0x00000000000879c3 */ /* 0x000e220000008800 */
[----:B------:R-:W-:Y:S01]  /*0170*/  UMOV UR4, 0x400 ;  /* 0x0000040000047882 */ /* 0x000fe20000000000 */
[----:B------:R-:W-:Y:S01]  /*0180*/  UMOV UR5, 0x1 ;  /* 0x0000000100057882 */ /* 0x000fe20000000000 */
[----:B------:R-:W-:Y:S01]  /*0190*/  UMOV UR6, 0x6 ;  /* 0x0000000600067882 */ /* 0x000fe20000000000 */
[----:B------:R-:W-:Y:S01]  /*01a0*/  ELECT P0, URZ, PT ;  /* 0x00000000003f782f */ /* 0x000fe20003800000 */
[----:B------:R-:W-:-:S04]  /*01b0*/  UIADD3 UR6, -UR6, 0x100000, URZ ;  /* 0x0010000006067890 */ /* 0x000fc8000fffe13f */
[----:B------:R-:W-:Y:S02]  /*01c0*/  USHF.L.U32 UR7, UR6, 0xb, URZ ;  /* 0x0000000b06077899 */ /* 0x000fe4000800063f */
[----:B------:R-:W-:Y:S02]  /*01d0*/  USHF.L.U32 UR6, UR6, 0x1, URZ ;  /* 0x0000000106067899 */ /* 0x000fe4000800063f */
[----:B0-----:R-:W-:Y:S02]  /*01e0*/  ULEA UR8, UR8, UR4, 0x18 ;  /* 0x0000000408087291 */ /* 0x001fe4000f8ec03f */
[----:B------:R-:W-:-:S04]  /*01f0*/  UIADD3 UR4, -UR5, 0x100000, URZ ;  /* 0x0010000005047890 */ /* 0x000fc8000fffe13f */
[----:B------:R-:W-:Y:S02]  /*0200*/  USHF.L.U32 UR5, UR4, 0xb, URZ ;  /* 0x0000000b04057899 */ /* 0x000fe4000800063f */
[----:B------:R-:W-:Y:S01]  /*0210*/  USHF.L.U32 UR4, UR4, 0x1, URZ ;  /* 0x0000000104047899 */ /* 0x000fe2000800063f */
[----:B------:R-:W0:Y:S11]  /*0220*/  FENCE.VIEW.ASYNC.S ;  /* 0x00000000000073c6 */ /* 0x000e360000000000 */
[----:B0-----:R0:W1:Y:S01]  /*0230*/  SYNCS.EXCH.64 URZ, [UR8], UR4 ;  /* 0x00000004083f75b2 */ /* 0x0010620008000100 */
[----:B------:R0:W2:Y:S01]  /*0240*/  SYNCS.EXCH.64 URZ, [UR8+0x20], UR6 ;  /* 0x00002006083f75b2 */ /* 0x0000a20008000100 */
[----:B------:R0:W3:Y:S01]  /*0250*/  SYNCS.EXCH.64 URZ, [UR8+0x8], UR4 ;  /* 0x00000804083f75b2 */ /* 0x0000e20008000100 */
[----:B------:R0:W4:Y:S01]  /*0260*/  SYNCS.EXCH.64 URZ, [UR8+0x28], UR6 ;  /* 0x00002806083f75b2 */ /* 0x0001220008000100 */
[----:B------:R0:W0:Y:S01]  /*0270*/  SYNCS.EXCH.64 URZ, [UR8+0x10], UR4 ;  /* 0x00001004083f75b2 */ /* 0x0000220008000100 */
[----:B------:R0:W0:Y:S01]  /*0280*/  SYNCS.EXCH.64 URZ, [UR8+0x30], UR6 ;  /* 0x00003006083f75b2 */ /* 0x0000220008000100 */
[----:B------:R0:W0:Y:S01]  /*0290*/  SYNCS.EXCH.64 URZ, [UR8+0x18], UR4 ;  /* 0x00001804083f75b2 */ /* 0x0000220008000100 */
[----:B------:R0:W0:Y:S01]  /*02a0*/  SYNCS.EXCH.64 URZ, [UR8+0x38], UR6 ;  /* 0x00003806083f75b2 */ /* 0x0000220008000100 */
[----:B------:R-:W-:Y:S01]  /*02b0*/  NOP ;  /* 0x0000000000007918 */ /* 0x000fe20000000000 */
.L_x_2:
[----:B------:R-:W-:Y:S01]  /*02c0*/  SHF.R.S32.HI R4, RZ, 0x1f, R95 ;  /* 0x0000001fff047819 */ /* 0x000fe2000001145f */
[----:B------:R-:W5:Y:S01]  /*02d0*/  SHFL.IDX PT, R0, R0, RZ, 0x1f ;  /* 0x00001fff00007589 */ /* 0x000f6200000e0000 */
[----:B0-----:R-:W0:Y:S01]  /*02e0*/  S2UR UR8, SR_CTAID.X ;  /* 0x00000000000879c3 */ /* 0x001e220000002500 */
[----:B------:R-:W-:Y:S02]  /*02f0*/  ELECT P0, URZ, PT ;  /* 0x00000000003f782f */ /* 0x000fe40003800000 */
[----:B------:R-:W-:Y:S01]  /*0300*/  LEA.HI R4, R4, R95, RZ, 0x7 ;  /* 0x0000005f04047211 */ /* 0x000fe200078f38ff */
[----:B------:R-:W-:Y:S01]  /*0310*/  ULDC UR4, c[0x0][0x150] ;  /* 0x0000540000047ab9 */ /* 0x000fe20000000800 */
[----:B------:R-:W-:Y:S01]  /*0320*/  SHF.R.S32.HI R10, RZ, 0x1f, R3 ;  /* 0x0000001fff0a7819 */ /* 0x000fe20000011403 */
[----:B------:R-:W-:Y:S01]  /*0330*/  NOP ;  /* 0x0000000000007918 */ /* 0x000fe20000000000 */
[----:B------:R-:W-:Y:S01]  /*0340*/  LOP3.LUT R4, R4, 0xffffff80, RZ, 0xc0, !PT ;  /* 0xffffff8004047812 */ /* 0x000fe200078ec0ff */
[----:B------:R-:W-:Y:S01]  /*0350*/  NOP ;  /* 0x0000000000007918 */ /* 0x000fe20000000000 */
[----:B------:R-:W-:Y:S01]  /*0360*/  LEA.HI R10, R10, R3, RZ, 0x2 ;  /* 0x000000030a0a7211 */ /* 0x000fe200078f10ff */
[----:B------:R-:W1:Y:S01]  /*0370*/  LDC R12, c[0x0][0x144] ;  /* 0x00005100ff0c7b82 */ /* 0x000e620000000800 */
[----:B------:R-:W-:Y:S01]  /*0380*/  IMAD.MOV.U32 R22, RZ, RZ, 0x1 ;  /* 0x00000001ff167424 */ /* 0x000fe200078e00ff */
[----:B------:R-:W-:Y:S01]  /*0390*/  ISETP.NE.AND P3, PT, R5, RZ, PT ;  /* 0x000000ff0500720c */ /* 0x000fe20003f65270 */
[----:B------:R-:W-:Y:S01]  /*03a0*/  IMAD.IADD R8, R95, 0x1, -R4 ;  /* 0x000000015f087824 */ /* 0x000fe200078e0a04 */
[----:B------:R-:W-:Y:S01]  /*03b0*/  LOP3.LUT R10, R10, 0x3ffffffc, RZ, 0xc0, !PT ;  /* 0x3ffffffc0a0a7812 */ /* 0x000fe200078ec0ff */
[----:B------:R-:W2:Y:S03]  /*03c0*/  S2R R4, SR_CTAID.Y ;  /* 0x0000000000047919 */ /* 0x000ea60000002600 */
[----:B------:R-:W-:Y:S01]  /*03d0*/  SHF.R.S32.HI R7, RZ, 0x1f, R8 ;  /* 0x0000001fff077819 */ /* 0x000fe20000011408 */
[----:B------:R-:W-:Y:S01]  /*03e0*/  IMAD.IADD R10, R3, 0x1, -R10 ;  /* 0x00000001030a7824 */ /* 0x000fe200078e0a0a */
[----:B------:R-:W3:Y:S02]  /*03f0*/  LDC R14, c[0x0][0x140] ;  /* 0x00005000ff0e7b82 */ /* 0x000ee40000000800 */
[----:B------:R-:W-:-:S02]  /*0400*/  LEA.HI R7, R7, R8, RZ, 0x3 ;  /* 0x0000000807077211 */ /* 0x000fc400078f18ff */
[----:B-----5:R-:W-:Y:S02]  /*0410*/  ISETP.NE.OR P0, PT, R0, RZ, !P0 ;  /* 0x000000ff0000720c */ /* 0x020fe40004705670 */
[--C-:B------:R-:W-:Y:S02]  /*0420*/  SHF.R.S32.HI R0, RZ, 0x3, R7.reuse ;  /* 0x00000003ff007819 */ /* 0x100fe40000011407 */
[----:B------:R-:W-:Y:S02]  /*0430*/  SHF.R.S32.HI R7, RZ, 0x1f, R7 ;  /* 0x0000001fff077819 */ /* 0x000fe40000011407 */
[----:B0-----:R-:W-:Y:S02]  /*0440*/  I2FP.F32.U32 R9, UR8 ;  /* 0x0000000800097c45 */ /* 0x001fe40008201000 */
[----:B------:R-:W-:-:S03]  /*0450*/  LEA.HI R7, R7, R0, RZ, 0x2 ;  /* 0x0000000007077211 */ /* 0x000fc600078f10ff */
[----:B------:R-:W-:Y:S01]  /*0460*/  FMUL R9, R9, UR4 ;  /* 0x0000000409097c20 */ /* 0x000fe20008400000 */
[----:B------:R-:W-:Y:S01]  /*0470*/  LOP3.LUT R7, R7, 0xfffffffc, RZ, 0xc0, !PT ;  /* 0xfffffffc07077812 */ /* 0x000fe200078ec0ff */
[----:B------:R-:W-:Y:S01]  /*0480*/  VOTEU.ALL UP0, P0 ;  /* 0x00000000003f7886 */ /* 0x000fe20000000000 */
[----:B------:R-:W-:Y:S01]  /*0490*/  ULDC UR4, c[0x0][0x154] ;  /* 0x0000550000047ab9 */ /* 0x000fe20000000800 */
[----:B------:R-:W-:Y:S02]  /*04a0*/  VOTEU.ALL UP1, P0 ;  /* 0x00000000003f7886 */ /* 0x000fe40000020000 */
[----:B------:R-:W0:Y:S01]  /*04b0*/  F2I.U32.TRUNC.NTZ R9, R9 ;  /* 0x0000000900097305 */ /* 0x000e22000020f000 */
[----:B------:R-:W-:Y:S01]  /*04c0*/  IMAD.IADD R7, R0, 0x1, -R7 ;  /* 0x0000000100077824 */ /* 0x000fe200078e0a07 */
[----:B------:R-:W5:Y:S01]  /*04d0*/  @!UP0 S2UR UR7, SR_CgaCtaId ;  /* 0x00000000000789c3 */ /* 0x000f620000008800 */
[----:B------:R-:W-:Y:S01]  /*04e0*/  @!UP0 UMOV UR6, 0x400 ;  /* 0x0000040000068882 */ /* 0x000fe20000000000 */
[----:B---3--:R-:W-:Y:S01]  /*04f0*/  ISETP.EQ.U32.AND P2, PT, R14, 0x1, PT ;  /* 0x000000010e00780c */ /* 0x008fe20003f42070 */
[----:B------:R-:W-:Y:S01]  /*0500*/  IMAD R10, R10, 0x4, R7 ;  /* 0x000000040a0a7824 */ /* 0x000fe200078e0207 */
[----:B--2---:R-:W-:-:S03]  /*0510*/  I2FP.F32.U32 R3, R4 ;  /* 0x0000000400037245 */ /* 0x004fc60000201000 */
[C---:B------:R-:W-:Y:S01]  /*0520*/  IMAD.SHL.U32 R19, R10.reuse, 0x4, RZ ;  /* 0x000000040a137824 */ /* 0x040fe200078e00ff */
[----:B------:R-:W-:Y:S01]  /*0530*/  LEA.HI R0, R10, R10, RZ, 0x1 ;  /* 0x0000000a0a007211 */ /* 0x000fe200078f08ff */
[----:B------:R-:W-:Y:S01]  /*0540*/  FMUL R13, R3, UR4 ;  /* 0x00000004030d7c20 */ /* 0x000fe20008400000 */
[----:B------:R-:W2:Y:S01]  /*0550*/  LDC R7, c[0x0][0x148] ;  /* 0x00005200ff077b82 */ /* 0x000ea20000000800 */
[----:B------:R-:W-:Y:S01]  /*0560*/  UMOV UR4, 0x20 ;  /* 0x0000002000047882 */ /* 0x000fe20000000000 */
[----:B------:R-:W-:Y:S01]  /*0570*/  LOP3.LUT R11, R0, 0xfffffffe, RZ, 0xc0, !PT ;  /* 0xfffffffe000b7812 */ /* 0x000fe200078ec0ff */
[----:B0-----:R-:W-:Y:S01]  /*0580*/  IMAD.MOV R15, RZ, RZ, -R9 ;  /* 0x000000ffff0f7224 */ /* 0x001fe200078e0a09 */
[----:B------:R-:W-:Y:S01]  /*0590*/  SHF.R.S32.HI R9, RZ, 0x1f, R2 ;  /* 0x0000001fff097819 */ /* 0x000fe20000011402 */
[----:B------:R-:W0:Y:S01]  /*05a0*/  F2I.U32.TRUNC.NTZ R13, R13 ;  /* 0x0000000d000d7305 */ /* 0x000e22000020f000 */
[----:B------:R-:W-:Y:S01]  /*05b0*/  LOP3.LUT R19, R10, 0xc, R19, 0x78, !PT ;  /* 0x0000000c0a137812 */ /* 0x000fe200078e7813 */
[----:B-1----:R-:W-:Y:S01]  /*05c0*/  IMAD R3, R12, R15, UR8 ;  /* 0x000000080c037e24 */ /* 0x002fe2000f8e020f */
[----:B------:R-:W-:Y:S01]  /*05d0*/  LEA.HI R9, R9, R2, RZ, 0x2 ;  /* 0x0000000209097211 */ /* 0x000fe200078f10ff */
[----:B------:R-:W-:Y:S01]  /*05e0*/  IMAD.IADD R0, R10, 0x1, -R11 ;  /* 0x000000010a007824 */ /* 0x000fe200078e0a0b */
[----:B------:R-:W-:-:S04]  /*05f0*/  @!UP0 UIADD3 UR4, -UR4, 0x100000, URZ ;  /* 0x0010000004048890 */ /* 0x000fc8000fffe13f */
[----:B------:R-:W-:Y:S02]  /*0600*/  @!UP0 USHF.L.U32 UR5, UR4, 0xb, URZ ;  /* 0x0000000b04058899 */ /* 0x000fe4000800063f */
[----:B------:R-:W-:Y:S01]  /*0610*/  @!UP0 USHF.L.U32 UR4, UR4, 0x1, URZ ;  /* 0x0000000104048899 */ /* 0x000fe2000800063f */
[----:B------:R-:W-:Y:S01]  /*0620*/  VIADD R10, R5, 0xffffffff ;  /* 0xffffffff050a7836 */ /* 0x000fe20000000000 */
[----:B------:R-:W-:Y:S02]  /*0630*/  LOP3.LUT R9, R9, 0xfffffffc, RZ, 0xc0, !PT ;  /* 0xfffffffc09097812 */ /* 0x000fe400078ec0ff */
[----:B------:R-:W-:Y:S01]  /*0640*/  ISETP.NE.AND P4, PT, R0, R3, PT ;  /* 0x000000030000720c */ /* 0x000fe20003f85270 */
[----:B-----5:R-:W-:Y:S01]  /*0650*/  @!UP0 ULEA UR6, UR7, UR6, 0x18 ;  /* 0x0000000607068291 */ /* 0x020fe2000f8ec03f */
[----:B------:R-:W-:Y:S01]  /*0660*/  ISETP.GE.U32.AND P6, PT, R10, 0x2, PT ;  /* 0x000000020a00780c */ /* 0x000fe20003fc6070 */
[----:B------:R-:W-:Y:S01]  /*0670*/  IMAD.IADD R0, R2, 0x1, -R9 ;  /* 0x0000000102007824 */ /* 0x000fe200078e0a09 */
[----:B------:R-:W-:Y:S01]  /*0680*/  VOTEU.ALL UP0, P0 ;  /* 0x00000000003f7886 */ /* 0x000fe20000000000 */
[----:B------:R-:W-:Y:S01]  /*0690*/  LOP3.LUT P0, RZ, R8, 0x7, RZ, 0xc0, !PT ;  /* 0x0000000708ff7812 */ /* 0x000fe2000780c0ff */
[----:B0-----:R-:W-:Y:S01]  /*06a0*/  IMAD.MOV R20, RZ, RZ, -R13 ;  /* 0x000000ffff147224 */ /* 0x001fe200078e0a0d */
[----:B------:R-:W-:-:S02]  /*06b0*/  LOP3.LUT R11, R95, 0x7f, RZ, 0xc0, !PT ;  /* 0x0000007f5f0b7812 */ /* 0x000fc400078ec0ff */
[C---:B------:R-:W-:Y:S01]  /*06c0*/  ISETP.NE.AND P1, PT, R0.reuse, 0x3, PT ;  /* 0x000000030000780c */ /* 0x040fe20003f25270 */
[----:B--2---:R-:W-:Y:S01]  /*06d0*/  IMAD R9, R7, R20, R4 ;  /* 0x0000001407097224 */ /* 0x004fe200078e0204 */
[C---:B------:R-:W-:Y:S02]  /*06e0*/  ISETP.LT.U32.AND P0, PT, R19.reuse, 0x4, !P0 ;  /* 0x000000041300780c */ /* 0x040fe40004701070 */
[----:B------:R-:W-:Y:S01]  /*06f0*/  @P4 LEA.HI R2, R19, R19, RZ, 0x1 ;  /* 0x0000001313024211 */ /* 0x000fe200078f08ff */
[----:B------:R-:W0:Y:S02]  /*0700*/  FENCE.VIEW.ASYNC.S ;  /* 0x00000000000073c6 */ /* 0x000e240000000000 */
[----:B0-----:R0:W1:Y:S01]  /*0710*/  @!UP0 SYNCS.EXCH.64 URZ, [UR6+0x50], UR4 ;  /* 0x00005004063f85b2 */ /* 0x0010620008000100 */
[----:B------:R-:W-:Y:S02]  /*0720*/  ISETP.EQ.OR P1, PT, R0, RZ, !P1 ;  /* 0x000000ff0000720c */ /* 0x000fe40004f22670 */
[----:B------:R-:W-:-:S02]  /*0730*/  @P4 SHF.R.S32.HI R2, RZ, 0x1, R2 ;  /* 0x00000001ff024819 */ /* 0x000fc40000011402 */
[----:B------:R-:W-:Y:S02]  /*0740*/  ISETP.EQ.AND P1, PT, R5, RZ, P1 ;  /* 0x000000ff0500720c */ /* 0x000fe40000f22270 */
[----:B------:R-:W-:Y:S02]  /*0750*/  @P4 ISETP.NE.AND P5, PT, R2, R9, PT ;  /* 0x000000090200420c */ /* 0x000fe40003fa5270 */
[----:B------:R-:W-:Y:S02]  /*0760*/  SEL R9, RZ, 0x1, !P0 ;  /* 0x00000001ff097807 */ /* 0x000fe40004000000 */
[----:B------:R-:W-:Y:S02]  /*0770*/  @P4 SEL R22, RZ, 0x1, P5 ;  /* 0x00000001ff164807 */ /* 0x000fe40002800000 */
[----:B------:R-:W-:Y:S02]  /*0780*/  SEL R18, RZ, 0x1, !P1 ;  /* 0x00000001ff127807 */ /* 0x000fe40004800000 */
[----:B------:R-:W-:Y:S01]  /*0790*/  LOP3.LUT R22, R22, R9, RZ, 0xc0, !PT ;  /* 0x0000000916167212 */ /* 0x000fe200078ec0ff */
[----:B------:R0:W2:Y:S01]  /*07a0*/  @!UP1 SYNCS.EXCH.64 URZ, [UR6+0x58], UR4 ;  /* 0x00005804063f95b2 */ /* 0x0000a20008000100 */
[----:B------:R-:W-:Y:S01]  /*07b0*/  SEL R18, R18, 0x2, P6 ;  /* 0x0000000212127807 */ /* 0x000fe20003000000 */
[----:B------:R-:W-:Y:S01]  /*07c0*/  NOP ;  /* 0x0000000000007918 */ /* 0x000fe20000000000 */
[----:B------:R-:W-:Y:S05]  /*07d0*/  @!P2 BRA `(.L_x_3) ;  /* 0x000000000008a947 */ /* 0x000fea0003800000 */
[----:B-12-4-:R-:W-:Y:S01]  /*07e0*/  UCGABAR_ARV ;  /* 0x00000000000079c7 */ /* 0x016fe20008000000 */
[----:B------:R-:W-:Y:S05]  /*07f0*/  BRA `(.L_x_4) ;  /* 0x0000000000047947 */ /* 0x000fea0003800000 */
.L_x_3:
[----:B-12-4-:R-:W-:Y:S01]  /*0800*/  NOP ;  /* 0x0000000000007918 */ /* 0x016fe20000000000 */
.L_x_4:
[----:B------:R-:W1:Y:S01]  /*0810*/  LDC R2, c[0x0][0x65c] ;  /* 0x00019700ff027b82 */ /* 0x000e620000000800 */
[----:B------:R-:W-:Y:S02]  /*0820*/  IMAD.U32 R8, RZ, RZ, UR8 ;  /* 0x00000008ff087e24 */ /* 0x000fe4000f8e00ff */
[----:B------:R-:W-:Y:S01]  /*0830*/  IMAD.MOV.U32 R9, RZ, RZ, RZ ;  /* 0x000000ffff097224 */ /* 0x000fe200078e00ff */
[----:B-1----:R-:W-:-:S04]  /*0840*/  ISETP.NE.AND P1, PT, R2, 0x1, PT ;  /* 0x000000010200780c */ /* 0x002fc80003f25270 */
[----:B------:R-:W-:-:S09]  /*0850*/  P2R R5, PR, RZ, 0x2 ;  /* 0x00000002ff057803 */ /* 0x000fd20000000000 */
[----:B------:R-:W1:Y:S01]  /*0860*/  @P1 LDC R17, c[0x0][0x10] ;  /* 0x00000400ff111b82 */ /* 0x000e620000000800 */
[----:B------:R-:W-:Y:S02]  /*0870*/  @P1 IMAD.MOV.U32 R5, RZ, RZ, RZ ;  /* 0x000000ffff051224 */ /* 0x000fe400078e00ff */
[----:B------:R-:W-:-:S05]  /*0880*/  @P1 IMAD.MOV.U32 R15, RZ, RZ, RZ ;  /* 0x000000ffff0f1224 */ /* 0x000fca00078e00ff */
[----:B------:R-:W2:Y:S01]  /*0890*/  @!P1 LDC R13, c[0x0][0xc] ;  /* 0x00000300ff0d9b82 */ /* 0x000ea20000000800 */
[----:B0-----:R-:W-:Y:S01]  /*08a0*/  ULDC UR4, c[0x0][0xc] ;  /* 0x0000030000047ab9 */ /* 0x001fe20000000800 */
[----:B------:R-:W-:Y:S01]  /*08b0*/  ULDC UR5, c[0x0][0x10] ;  /* 0x0000040000057ab9 */ /* 0x000fe20000000800 */
[----:B------:R-:W-:Y:S01]  /*08c0*/  ULDC UR6, c[0x0][0x14] ;  /* 0x0000050000067ab9 */ /* 0x000fe20000000800 */
[----:B------:R-:W-:-:S04]  /*08d0*/  UIMAD.WIDE.U32 UR4, UR4, UR5, URZ ;  /* 0x00000005040472a5 */ /* 0x000fc8000f8e003f */
[----:B------:R-:W-:Y:S02]  /*08e0*/  UIMAD.WIDE.U32 UR36, UR4, UR6, URZ ;  /* 0x00000006042472a5 */ /* 0x000fe4000f8e003f */
[----:B------:R-:W-:-:S04]  /*08f0*/  UIMAD UR42, UR5, UR6, URZ ;  /* 0x00000006052a72a4 */ /* 0x000fc8000f8e023f */
[----:B------:R-:W-:Y:S01]  /*0900*/  UIADD3 UR42, UR37, UR42, URZ ;  /* 0x0000002a252a7290 */ /* 0x000fe2000fffe03f */
[----:B-1----:R-:W-:-:S04]  /*0910*/  @P1 IMAD.WIDE.U32 R16, R17, UR8, R4 ;  /* 0x0000000811101c25 */ /* 0x002fc8000f8e0004 */
[----:B------:R-:W-:Y:S02]  /*0920*/  @P1 IMAD.IADD R17, R17, 0x1, R15 ;  /* 0x0000000111111824 */ /* 0x000fe400078e020f */
[----:B--2---:R-:W-:-:S04]  /*0930*/  @!P1 IMAD.WIDE.U32 R8, R4, R13, R8 ;  /* 0x0000000d04089225 */ /* 0x004fc800078e0008 */
[----:B------:R-:W-:Y:S02]  /*0940*/  @!P1 IMAD.MOV.U32 R16, RZ, RZ, R8 ;  /* 0x000000ffff109224 */ /* 0x000fe400078e0008 */
[----:B------:R-:W-:Y:S01]  /*0950*/  @!P1 IMAD.MOV.U32 R17, RZ, RZ, R9 ;  /* 0x000000ffff119224 */ /* 0x000fe200078e0009 */
[----:B------:R-:W-:Y:S06]  /*0960*/  @!P2 BRA `(.L_x_5) ;  /* 0x00000000000ca947 */ /* 0x000fec0003800000 */
[----:B------:R-:W-:Y:S01]  /*0970*/  UCGABAR_WAIT ;  /* 0x0000000000007dc7 */ /* 0x000fe20008000000 */
[----:B------:R-:W-:Y:S01]  /*0980*/  CCTL.IVALL ;  /* 0x00000000ff00798f */ /* 0x000fe20002000000 */
[----:B------:R-:W-:Y:S05]  /*0990*/  BRA `(.L_x_6) ;  /* 0x0000000000047947 */ /* 0x000fea0003800000 */
.L_x_5:
[----:B------:R-:W-:Y:S06]  /*09a0*/  BAR.SYNC.DEFER_BLOCKING 0x0 ;  /* 0x0000000000007b1d */ /* 0x000fec0000010000 */
.L_x_6:
[----:B------:R-:W-:Y:S05]  /*09b0*/  @!P3 BRA `(.L_x_7) ;  /* 0x0000005c008cb947 */ /* 0x000fea0003800000 */
[----:B------:R-:W-:-:S13]  /*09c0*/  ISETP.GT.U32.AND P0, PT, R10, 0x1, PT ;  /* 0x000000010a00780c */ /* 0x000fda0003f04070 */
[----:B------:R-:W-:Y:S05]  /*09d0*/  @P0 EXIT ;  /* 0x000000000000094d */ /* 0x000fea0003800000 */
[----:B------:R-:W-:Y:S01]  /*09e0*/  ULDC.64 UR4, c[0x0][0x650] ;  /* 0x0001940000047ab9 */ /* 0x000fe20000000a00 */
[----:B------:R-:W-:Y:S01]  /*09f0*/  PRMT R0, RZ, 0x7610, R0 ;  /* 0x00007610ff007816 */ /* 0x000fe20000000000 */
[----:B------:R-:W-:Y:S01]  /*0a00*/  IMAD.MOV.U32 R103, RZ, RZ, -0x1 ;  /* 0xffffffffff677424 */ /* 0x000fe200078e00ff */
[----:B------:R-:W-:Y:S01]  /*0a10*/  ISETP.GE.U32.AND P0, PT, R16, UR4, PT ;  /* 0x0000000410007c0c */ /* 0x000fe2000bf06070 */
[----:B------:R-:W-:Y:S02]  /*0a20*/  IMAD.MOV.U32 R100, RZ, RZ, -0x1 ;  /* 0xffffffffff647424 */ /* 0x000fe400078e00ff */
[----:B------:R-:W-:Y:S01]  /*0a30*/  IMAD.MOV.U32 R101, RZ, RZ, -0x1 ;  /* 0xffffffffff657424 */ /* 0x000fe200078e00ff */
[----:B------:R-:W-:-:S13]  /*0a40*/  ISETP.GE.U32.AND.EX P0, PT, R17, UR5, PT, P0 ;  /* 0x0000000511007c0c */ /* 0x000fda000bf06100 */
[----:B------:R-:W-:Y:S05]  /*0a50*/  @P0 BRA `(.L_x_8) ;  /* 0x0000000400280947 */ /* 0x000fea0003800000 */
[----:B------:R-:W0:Y:S01]  /*0a60*/  LDC.64 R24, c[0x0][0x628] ;  /* 0x00018a00ff187b82 */ /* 0x000e220000000a00 */
[----:B------:R-:W-:Y:S02]  /*0a70*/  IMAD.MOV.U32 R8, RZ, RZ, R16 ;  /* 0x000000ffff087224 */ /* 0x000fe400078e0010 */
[----:B------:R-:W-:-:S05]  /*0a80*/  IMAD.MOV.U32 R9, RZ, RZ, R17 ;  /* 0x000000ffff097224 */ /* 0x000fca00078e0011 */
[----:B------:R-:W1:Y:S08]  /*0a90*/  LDC R0, c[0x0][0x630] ;  /* 0x00018c00ff007b82 */ /* 0x000e700000000800 */
[----:B------:R-:W2:Y:S01]  /*0aa0*/  LDC.64 R26, c[0x0][0x620] ;  /* 0x00018800ff1a7b82 */ /* 0x000ea20000000a00 */
[----:B0-----:R-:W-:-:S04]  /*0ab0*/  ISETP.NE.U32.AND P0, PT, R24, RZ, PT ;  /* 0x000000ff1800720c */ /* 0x001fc80003f05070 */
[----:B------:R-:W-:-:S13]  /*0ac0*/  ISETP.NE.AND.EX P0, PT, R25, RZ, PT, P0 ;  /* 0x000000ff1900720c */ /* 0x000fda0003f05300 */
[----:B-12---:R-:W-:Y:S05]  /*0ad0*/  @!P0 BRA `(.L_x_9) ;  /* 0x0000000000288947 */ /* 0x006fea0003800000 */
[----:B------:R-:W0:Y:S02]  /*0ae0*/  LDC R15, c[0x0][0x634] ;  /* 0x00018d00ff0f7b82 */ /* 0x000e240000000800 */
[----:B0-----:R-:W-:-:S05]  /*0af0*/  IADD3 R15, P0, R16, R15, RZ ;  /* 0x0000000f100f7210 */ /* 0x001fca0007f1e0ff */
[----:B------:R-:W-:-:S04]  /*0b00*/  IMAD.X R21, RZ, RZ, R17, P0 ;  /* 0x000000ffff157224 */ /* 0x000fc800000e0611 */
[----:B------:R-:W-:-:S04]  /*0b10*/  IMAD.WIDE.U32 R8, R21, R24, RZ ;  /* 0x0000001815087225 */ /* 0x000fc800078e00ff */
[----:B------:R-:W-:-:S04]  /*0b20*/  IMAD.WIDE.U32 R12, P0, R15, R25, R8 ;  /* 0x000000190f0c7225 */ /* 0x000fc80007800008 */
[----:B------:R-:W-:-:S04]  /*0b30*/  IMAD.WIDE.U32 R8, R15, R24, RZ ;  /* 0x000000180f087225 */ /* 0x000fc800078e00ff */
[----:B------:R-:W-:Y:S01]  /*0b40*/  IMAD.X R15, RZ, RZ, RZ, P0 ;  /* 0x000000ffff0f7224 */ /* 0x000fe200000e06ff */
[----:B------:R-:W-:Y:S01]  /*0b50*/  IADD3 RZ, P0, R9, R12, RZ ;  /* 0x0000000c09ff7210 */ /* 0x000fe20007f1e0ff */
[----:B------:R-:W-:-:S04]  /*0b60*/  IMAD.MOV.U32 R14, RZ, RZ, R13 ;  /* 0x000000ffff0e7224 */ /* 0x000fc800078e000d */
[----:B------:R-:W-:-:S08]  /*0b70*/  IMAD.WIDE.U32.X R8, R21, R25, R14, P0 ;  /* 0x0000001915087225 */ /* 0x000fd000000e040e */
.L_x_9:
[----:B------:R-:W0:Y:S01]  /*0b80*/  LDC.64 R28, c[0x0][0x640] ;  /* 0x00019000ff1c7b82 */ /* 0x000e220000000a00 */
[--C-:B------:R-:W-:Y:S01]  /*0b90*/  SHF.R.U64 R101, R8, R0, R9.reuse ;  /* 0x0000000008657219 */ /* 0x100fe20000001209 */
[----:B------:R-:W-:Y:S01]  /*0ba0*/  IMAD R20, R7, R20, R4 ;  /* 0x0000001407147224 */ /* 0x000fe200078e0204 */
[----:B------:R-:W-:Y:S02]  /*0bb0*/  SHF.R.U32.HI R0, RZ, R0, R9 ;  /* 0x00000000ff007219 */ /* 0x000fe40000011609 */
[----:B------:R-:W-:-:S03]  /*0bc0*/  IADD3 R5, P0, RZ, -R101, RZ ;  /* 0x80000065ff057210 */ /* 0x000fc60007f1e0ff */
[----:B------:R-:W1:Y:S02]  /*0bd0*/  LDC R12, c[0x0][0x618] ;  /* 0x00018600ff0c7b82 */ /* 0x000e640000000800 */
[----:B------:R-:W-:-:S04]  /*0be0*/  IMAD.X R9, RZ, RZ, ~R0, P0 ;  /* 0x000000ffff097224 */ /* 0x000fc800000e0e00 */
[-C--:B------:R-:W-:Y:S02]  /*0bf0*/  IMAD R0, R9, R26.reuse, RZ ;  /* 0x0000001a09007224 */ /* 0x080fe400078e02ff */
[----:B------:R-:W2:Y:S01]  /*0c00*/  LDC R14, c[0x0][0x608] ;  /* 0x00018200ff0e7b82 */ /* 0x000ea20000000800 */
[----:B------:R-:W-:-:S04]  /*0c10*/  IMAD.WIDE.U32 R8, R5, R26, R16 ;  /* 0x0000001a05087225 */ /* 0x000fc800078e0010 */
[----:B------:R-:W-:Y:S02]  /*0c20*/  IMAD R5, R5, R27, R0 ;  /* 0x0000001b05057224 */ /* 0x000fe400078e0200 */
[----:B------:R-:W-:Y:S01]  /*0c30*/  IMAD.MOV.U32 R27, RZ, RZ, 0x1 ;  /* 0x00000001ff1b7424 */ /* 0x000fe200078e00ff */
[----:B------:R-:W3:Y:S01]  /*0c40*/  LDC R24, c[0x0][0x658] ;  /* 0x00019600ff187b82 */ /* 0x000ee20000000800 */
[----:B------:R-:W-:Y:S01]  /*0c50*/  IMAD.IADD R5, R9, 0x1, R5 ;  /* 0x0000000109057824 */ /* 0x000fe200078e0205 */
[----:B0-----:R-:W-:Y:S01]  /*0c60*/  ISETP.NE.U32.AND P0, PT, R28, RZ, PT ;  /* 0x000000ff1c00720c */ /* 0x001fe20003f05070 */
[----:B------:R-:W-:-:S03]  /*0c70*/  IMAD.MOV.U32 R9, RZ, RZ, -0x1 ;  /* 0xffffffffff097424 */ /* 0x000fc600078e00ff */
[----:B------:R-:W-:Y:S02]  /*0c80*/  ISETP.NE.AND.EX P0, PT, R29, RZ, PT, P0 ;  /* 0x000000ff1d00720c */ /* 0x000fe40003f05300 */
[----:B------:R-:W0:Y:S01]  /*0c90*/  LDC R21, c[0x0][0x600] ;  /* 0x00018000ff157b82 */ /* 0x000e220000000800 */
[-CC-:B-1----:R-:W-:Y:S02]  /*0ca0*/  SHF.R.U64 R10, R8, R12.reuse, R5.reuse ;  /* 0x0000000c080a7219 */ /* 0x182fe40000001205 */
[----:B------:R-:W-:-:S05]  /*0cb0*/  SHF.R.U32.HI R5, RZ, R12, R5 ;  /* 0x0000000cff057219 */ /* 0x000fca0000011605 */
[----:B------:R-:W1:Y:S01]  /*0cc0*/  LDC R23, c[0x0][0x648] ;  /* 0x00019200ff177b82 */ /* 0x000e620000000800 */
[-CC-:B--2---:R-:W-:Y:S02]  /*0cd0*/  SHF.R.U64 R30, R10, R14.reuse, R5.reuse ;  /* 0x0000000e0a1e7219 */ /* 0x184fe40000001205 */
[----:B------:R-:W-:-:S05]  /*0ce0*/  SHF.R.U32.HI R5, RZ, R14, R5 ;  /* 0x0000000eff057219 */ /* 0x000fca0000011605 */
[----:B------:R-:W2:Y:S01]  /*0cf0*/  LDC R25, c[0x0][0x638] ;  /* 0x00018e00ff197b82 */ /* 0x000ea20000000800 */
[-CC-:B---3--:R-:W-:Y:S02]  /*0d00*/  SHF.R.U64 R14, R30, R24.reuse, R5.reuse ;  /* 0x000000181e0e7219 */ /* 0x188fe40000001205 */
[-C--:B------:R-:W-:Y:S02]  /*0d10*/  SHF.L.U32 R0, R9, R24.reuse, RZ ;  /* 0x0000001809007219 */ /* 0x080fe400000006ff */
[----:B------:R-:W-:Y:S01]  /*0d20*/  SHF.R.U32.HI R5, RZ, R24, R5 ;  /* 0x00000018ff057219 */ /* 0x000fe20000011605 */
[----:B------:R-:W-:Y:S01]  /*0d30*/  IMAD.MOV.U32 R4, RZ, RZ, R14 ;  /* 0x000000ffff047224 */ /* 0x000fe200078e000e */
[----:B------:R-:W-:Y:S01]  /*0d40*/  LOP3.LUT R7, RZ, R0, RZ, 0x33, !PT ;  /* 0x00000000ff077212 */ /* 0x000fe200078e33ff */
[----:B------:R-:W3:Y:S01]  /*0d50*/  LDC R26, c[0x0][0x610] ;  /* 0x00018400ff1a7b82 */ /* 0x000ee20000000800 */
[----:B------:R-:W-:Y:S05]  /*0d60*/  @!P0 BRA `(.L_x_10) ;  /* 0x0000000000288947 */ /* 0x000fea0003800000 */
[----:B------:R-:W4:Y:S02]  /*0d70*/  LDC R13, c[0x0][0x64c] ;  /* 0x00019300ff0d7b82 */ /* 0x000f240000000800 */
[----:B----4-:R-:W-:-:S05]  /*0d80*/  IADD3 R13, P0, R14, R13, RZ ;  /* 0x0000000d0e0d7210 */ /* 0x010fca0007f1e0ff */
        /* <DEDUP_REMOVED lines=8> */
.L_x_10:
[----:B-1----:R-:W-:Y:S01]  /*0e10*/  SHF.R.U64 R4, R4, R23, R5 ;  /* 0x0000001704047219 */ /* 0x002fe20000001205 */
[----:B0-----:R-:W-:Y:S01]  /*0e20*/  VIADD R5, R21, 0xffffffff ;  /* 0xffffffff15057836 */ /* 0x001fe20000000000 */
[----:B------:R-:W-:Y:S02]  /*0e30*/  SHF.L.U32 R0, R27, R24, RZ ;  /* 0x000000181b007219 */ /* 0x000fe400000006ff */
[----:B------:R-:W-:Y:S01]  /*0e40*/  LOP3.LUT R7, R30, R7, RZ, 0xc0, !PT ;  /* 0x000000071e077212 */ /* 0x000fe200078ec0ff */
[----:B------:R-:W-:Y:S01]  /*0e50*/  IMAD.MOV R8, RZ, RZ, -R4 ;  /* 0x000000ffff087224 */ /* 0x000fe200078e0a04 */
[----:B------:R-:W-:Y:S02]  /*0e60*/  SEL R3, R3, R20, !P1 ;  /* 0x0000001403037207 */ /* 0x000fe40004800000 */
[----:B------:R-:W-:Y:S01]  /*0e70*/  LOP3.LUT R5, R10, R5, RZ, 0xc0, !PT ;  /* 0x000000050a057212 */ /* 0x000fe200078ec0ff */
[----:B------:R-:W-:Y:S02]  /*0e80*/  IMAD R4, R0, R4, R7 ;  /* 0x0000000400047224 */ /* 0x000fe400078e0207 */
[----:B--2---:R-:W-:-:S02]  /*0e90*/  IMAD R0, R8, R25, R14 ;  /* 0x0000001908007224 */ /* 0x004fc400078e020e */
[----:B---3--:R-:W-:Y:S02]  /*0ea0*/  IMAD R3, R4, R26, R3 ;  /* 0x0000001a04037224 */ /* 0x008fe400078e0203 */
[----:B------:R-:W-:Y:S02]  /*0eb0*/  IMAD.MOV.U32 R7, RZ, RZ, 0x1 ;  /* 0x00000001ff077424 */ /* 0x000fe400078e00ff */
[----:B------:R-:W-:-:S03]  /*0ec0*/  IMAD R4, R0, R21, R5 ;  /* 0x0000001500047224 */ /* 0x000fc600078e0205 */
[----:B------:R-:W-:Y:S02]  /*0ed0*/  PRMT R0, R7, 0x7610, R0 ;  /* 0x0000761007007816 */ /* 0x000fe40000000000 */
[----:B------:R-:W-:Y:S02]  /*0ee0*/  SEL R100, R4, R3, !P1 ;  /* 0x0000000304647207 */ /* 0x000fe40004800000 */
[----:B------:R-:W-:-:S07]  /*0ef0*/  SEL R103, R3, R4, !P1 ;  /* 0x0000000403677207 */ /* 0x000fce0004800000 */
.L_x_8:
[----:B------:R-:W-:-:S08]  /*0f00*/  NOP ;  /* 0x0000000000007918 */ /* 0x000fd00000000000 */
[----:B------:R-:W0:Y:S02]  /*0f10*/  USETMAXREG.TRY_ALLOC.CTAPOOL UP0, 0xe8 ;  /* 0x000000e8000079c8 */ /* 0x000e240008000600 */
[----:B0-----:R-:W-:-:S13]  /*0f20*/  PLOP3.LUT P0, PT, PT, PT, UP0, 0x80, 0x0 ;  /* 0x000000000000781c */ /* 0x001fda0003f0f008 */
[----:B------:R-:W-:Y:S05]  /*0f30*/  @!P0 BRA `(.L_x_8) ;  /* 0xfffffffc00f08947 */ /* 0x000fea000383ffff */
[----:B------:R-:W-:Y:S01]  /*0f40*/  ULDC.64 UR4, c[0x0][0x598] ;  /* 0x0001660000047ab9 */ /* 0x000fe20000000a00 */
[----:B------:R-:W-:Y:S01]  /*0f50*/  ULDC.64 UR38, c[0x0][0x208] ;  /* 0x0000820000267ab9 */ /* 0x000fe20000000a00 */
[----:B------:R-:W-:-:S04]  /*0f60*/  ISETP.NE.U32.AND P0, PT, RZ, UR4, PT ;  /* 0x00000004ff007c0c */ /* 0x000fc8000bf05070 */
[----:B------:R-:W-:-:S13]  /*0f70*/  ISETP.NE.AND.EX P0, PT, RZ, UR5, PT, P0 ;  /* 0x00000005ff007c0c */ /* 0x000fda000bf05300 */
[----:B------:R-:W-:Y:S05]  /*0f80*/  @!P0 BRA `(.L_x_11) ;  /* 0x00000000001c8947 */ /* 0x000fea0003800000 */
[----:B------:R-:W0:Y:S02]  /*0f90*/  LDC.64 R4, c[0x0][0x598] ;  /* 0x00016600ff047b82 */ /* 0x000e240000000a00 */
[----:B0-----:R-:W2:Y:S02]  /*0fa0*/  LDG.E.64 R4, desc[UR38][R4.64] ;  /* 0x0000002604047981 */ /* 0x001ea4000c1e1b00 */
[----:B--2---:R-:W-:-:S04]  /*0fb0*/  ISETP.NE.U32.AND P0, PT, R4, RZ, PT ;  /* 0x000000ff0400720c */ /* 0x004fc80003f05070 */
[----:B------:R-:W-:-:S13]  /*0fc0*/  ISETP.NE.AND.EX P0, PT, R5, RZ, PT, P0 ;  /* 0x000000ff0500720c */ /* 0x000fda0003f05300 */
[----:B------:R-:W-:Y:S05]  /*0fd0*/  @!P0 BRA `(.L_x_11) ;  /* 0x0000000000088947 */ /* 0x000fea0003800000 */
[----:B------:R0:W5:Y:S01]  /*0fe0*/  LD.E R23, desc[UR38][R4.64] ;  /* 0x0000002604177980 */ /* 0x000162000c101900 */
[----:B------:R-:W-:Y:S05]  /*0ff0*/  BRA `(.L_x_12) ;  /* 0x0000000000247947 */ /* 0x000fea0003800000 */
.L_x_11:
[----:B------:R-:W-:Y:S02]  /*1000*/  ULDC.64 UR4, c[0x0][0x588] ;  /* 0x0001620000047ab9 */ /* 0x000fe40000000a00 */
[----:B------:R-:W-:-:S04]  /*1010*/  ISETP.NE.U32.AND P0, PT, RZ, UR4, PT ;  /* 0x00000004ff007c0c */ /* 0x000fc8000bf05070 */
[----:B------:R-:W-:-:S13]  /*1020*/  ISETP.NE.AND.EX P0, PT, RZ, UR5, PT, P0 ;  /* 0x00000005ff007c0c */ /* 0x000fda000bf05300 */
[----:B------:R-:W-:Y:S05]  /*1030*/  @!P0 BRA `(.L_x_13) ;  /* 0x00000000000c8947 */ /* 0x000fea0003800000 */
[----:B------:R-:W0:Y:S02]  /*1040*/  LDC.64 R4, c[0x0][0x588] ;  /* 0x00016200ff047b82 */ /* 0x000e240000000a00 */
[----:B0-----:R1:W5:Y:S01]  /*1050*/  LDG.E R23, desc[UR38][R4.64] ;  /* 0x0000002604177981 */ /* 0x001362000c1e1900 */
[----:B------:R-:W-:Y:S05]  /*1060*/  BRA `(.L_x_12) ;  /* 0x0000000000087947 */ /* 0x000fea0003800000 */
.L_x_13:
[----:B------:R-:W-:Y:S02]  /*1070*/  ULDC UR4, c[0x0][0x580] ;  /* 0x0001600000047ab9 */ /* 0x000fe40000000800 */
[----:B------:R-:W-:-:S07]  /*1080*/  IMAD.U32 R23, RZ, RZ, UR4 ;  /* 0x00000004ff177e24 */ /* 0x000fce000f8e00ff */
.L_x_12:
[----:B------:R-:W-:Y:S02]  /*1090*/  ULDC.64 UR4, c[0x0][0x5a0] ;  /* 0x0001680000047ab9 */ /* 0x000fe40000000a00 */
[----:B------:R-:W-:-:S04]  /*10a0*/  ISETP.NE.U32.AND P0, PT, RZ, UR4, PT ;  /* 0x00000004ff007c0c */ /* 0x000fc8000bf05070 */
[----:B------:R-:W-:-:S13]  /*10b0*/  ISETP.NE.AND.EX P0, PT, RZ, UR5, PT, P0 ;  /* 0x00000005ff007c0c */ /* 0x000fda000bf05300 */
[----:B------:R-:W-:Y:S05]  /*10c0*/  @!P0 BRA `(.L_x_14) ;  /* 0x00000000001c8947 */ /* 0x000fea0003800000 */
[----:B01----:R-:W0:Y:S02]  /*10d0*/  LDC.64 R4, c[0x0][0x5a0] ;  /* 0x00016800ff047b82 */ /* 0x003e240000000a00 */
[----:B0-----:R-:W2:Y:S02]  /*10e0*/  LDG.E.64 R4, desc[UR38][R4.64] ;  /* 0x0000002604047981 */ /* 0x001ea4000c1e1b00 */
[----:B--2---:R-:W-:-:S04]  /*10f0*/  ISETP.NE.U32.AND P0, PT, R4, RZ, PT ;  /* 0x000000ff0400720c */ /* 0x004fc80003f05070 */
[----:B------:R-:W-:-:S13]  /*1100*/  ISETP.NE.AND.EX P0, PT, R5, RZ, PT, P0 ;  /* 0x000000ff0500720c */ /* 0x000fda0003f05300 */
[----:B------:R-:W-:Y:S05]  /*1110*/  @!P0 BRA `(.L_x_14) ;  /* 0x0000000000088947 */ /* 0x000fea0003800000 */
[----:B------:R0:W5:Y:S01]  /*1120*/  LD.E R90, desc[UR38][R4.64] ;  /* 0x00000026045a7980 */ /* 0x000162000c101900 */
[----:B------:R-:W-:Y:S05]  /*1130*/  BRA `(.L_x_15) ;  /* 0x0000000000247947 */ /* 0x000fea0003800000 */
.L_x_14:
[----:B------:R-:W-:Y:S02]  /*1140*/  ULDC.64 UR4, c[0x0][0x590] ;  /* 0x0001640000047ab9 */ /* 0x000fe40000000a00 */
[----:B------:R-:W-:-:S04]  /*1150*/  ISETP.NE.U32.AND P0, PT, RZ, UR4, PT ;  /* 0x00000004ff007c0c */ /* 0x000fc8000bf05070 */
[----:B------:R-:W-:-:S13]  /*1160*/  ISETP.NE.AND.EX P0, PT, RZ, UR5, PT, P0 ;  /* 0x00000005ff007c0c */ /* 0x000fda000bf05300 */
[----:B------:R-:W-:Y:S05]  /*1170*/  @!P0 BRA `(.L_x_16) ;  /* 0x00000000000c8947 */ /* 0x000fea0003800000 */
[----:B------:R-:W2:Y:S02]  /*1180*/  LDC.64 R90, c[0x0][0x590] ;  /* 0x00016400ff5a7b82 */ /* 0x000ea40000000a00 */
[----:B--2---:R2:W5:Y:S01]  /*1190*/  LDG.E R90, desc[UR38][R90.64] ;  /* 0x000000265a5a7981 */ /* 0x004562000c1e1900 */
[----:B------:R-:W-:Y:S05]  /*11a0*/  BRA `(.L_x_15) ;  /* 0x0000000000087947 */ /* 0x000fea0003800000 */
.L_x_16:
[----:B------:R-:W-:Y:S02]  /*11b0*/  ULDC UR4, c[0x0][0x584] ;  /* 0x0001610000047ab9 */ /* 0x000fe40000000800 */
[----:B------:R-:W-:-:S07]  /*11c0*/  IMAD.U32 R90, RZ, RZ, UR4 ;  /* 0x00000004ff5a7e24 */ /* 0x000fce000f8e00ff */
.L_x_15:
[----:B------:R-:W-:-:S13]  /*11d0*/  LOP3.LUT P0, RZ, R0, 0xff, RZ, 0xc0, !PT ;  /* 0x000000ff00ff7812 */ /* 0x000fda000780c0ff */
[----:B------:R-:W-:Y:S05]  /*11e0*/  @!P0 EXIT ;  /* 0x000000000000894d */ /* 0x000fea0003800000 */
[----:B------:R-:W3:Y:S01]  /*11f0*/  LDC R93, c[0x0][0x658] ;  /* 0x00019600ff5d7b82 */ /* 0x000ee20000000800 */
[----:B------:R-:W-:Y:S01]  /*1200*/  ULDC.64 UR6, c[0x0][0x288] ;  /* 0x0000a20000067ab9 */ /* 0x000fe20000000a00 */
[----:B------:R-:W-:Y:S01]  /*1210*/  LOP3.LUT R6, R6, 0x1, RZ, 0xc0, !PT ;  /* 0x0000000106067812 */ /* 0x000fe200078ec0ff */
[----:B------:R-:W-:Y:S01]  /*1220*/  UIADD3 UR4, UR7, 0x1f, URZ ;  /* 0x0000001f07047890 */ /* 0x000fe2000fffe03f */
[----:B------:R-:W-:Y:S01]  /*1230*/  SHF.R.U32.HI R0, RZ, 0x2, R95 ;  /* 0x00000002ff007819 */ /* 0x000fe2000001165f */
[----:B------:R-:W-:Y:S01]  /*1240*/  IMAD.U32 R3, RZ, RZ, UR6 ;  /* 0x00000006ff037e24 */ /* 0x000fe2000f8e00ff */
[----:B------:R-:W-:Y:S01]  /*1250*/  SHF.R.U32.HI R11, RZ, 0x1, R11 ;  /* 0x00000001ff0b7819 */ /* 0x000fe2000001160b */
[----:B------:R-:W-:Y:S01]  /*1260*/  USHF.R.S32.HI UR5, URZ, 0x1f, UR4 ;  /* 0x0000001f3f057899 */ /* 0x000fe20008011404 */
[----:B01----:R-:W0:Y:S01]  /*1270*/  LDC.64 R4, c[0x0][0x5c8] ;  /* 0x00017200ff047b82 */ /* 0x003e220000000a00 */
[----:B------:R-:W-:Y:S01]  /*1280*/  LOP3.LUT R94, R95, 0x3, RZ, 0xc0, !PT ;  /* 0x000000035f5e7812 */ /* 0x000fe200078ec0ff */
[----:B------:R-:W-:Y:S01]  /*1290*/  IMAD.SHL.U32 R7, R6, 0x40, RZ ;  /* 0x0000004006077824 */ /* 0x000fe200078e00ff */
[----:B------:R-:W-:Y:S01]  /*12a0*/  LOP3.LUT R0, R0, 0x7, RZ, 0xc0, !PT ;  /* 0x0000000700007812 */ /* 0x000fe200078ec0ff */
[----:B------:R-:W-:Y:S01]  /*12b0*/  ULEA.HI UR5, UR5, UR4, URZ, 0x5 ;  /* 0x0000000405057291 */ /* 0x000fe2000f8f283f */
[----:B------:R-:W-:Y:S01]  /*12c0*/  LOP3.LUT R11, R11, 0x30, RZ, 0xc0, !PT ;  /* 0x000000300b0b7812 */ /* 0x000fe200078ec0ff */
[----:B------:R-:W-:Y:S01]  /*12d0*/  IMAD R94, R94, -0x2, R3 ;  /* 0xfffffffe5e5e7824 */ /* 0x000fe200078e0203 */
[--C-:B------:R-:W-:Y:S01]  /*12e0*/  LOP3.LUT R88, R7, 0x40, R0.reuse, 0xe2, !PT ;  /* 0x0000004007587812 */ /* 0x100fe200078ee200 */
[----:B------:R-:W1:Y:S01]  /*12f0*/  LDC R97, c[0x0][0x600] ;  /* 0x00018000ff617b82 */ /* 0x000e620000000800 */
[----:B------:R-:W-:Y:S01]  /*1300*/  IADD3 R3, RZ, -R11, -R0 ;  /* 0x8000000bff037210 */ /* 0x000fe20007ffe800 */
[----:B------:R-:W-:Y:S01]  /*1310*/  IMAD.MOV.U32 R0, RZ, RZ, -0x1 ;  /* 0xffffffffff007424 */ /* 0x000fe200078e00ff */
[----:B------:R-:W-:Y:S01]  /*1320*/  USHF.R.S32.HI UR43, URZ, 0x5, UR5 ;  /* 0x000000053f2b7899 */ /* 0x000fe20008011405 */
[----:B------:R-:W-:Y:S01]  /*1330*/  IMAD.MOV.U32 R8, RZ, RZ, 0x1 ;  /* 0x00000001ff087424 */ /* 0x000fe200078e00ff */
[C---:B------:R-:W-:Y:S01]  /*1340*/  LOP3.LUT R96, R95.reuse, 0x80, RZ, 0xc0, !PT ;  /* 0x000000805f607812 */ /* 0x040fe200078ec0ff */
[----:B------:R-:W-:Y:S01]  /*1350*/  IMAD R3, R6, -0x40, R3 ;  /* 0xffffffc006037824 */ /* 0x000fe200078e0203 */
[----:B------:R-:W-:Y:S01]  /*1360*/  UISETP.LT.AND UP0, UPT, UR43, 0x1, UPT ;  /* 0x000000012b00788c */ /* 0x000fe2000bf01270 */
[----:B---3--:R-:W-:Y:S01]  /*1370*/  SHF.L.U32 R0, R0, R93, RZ ;  /* 0x0000005d00007219 */ /* 0x008fe200000006ff */
[----:B------:R-:W-:Y:S01]  /*1380*/  ULDC UR4, c[0x0][0x284] ;  /* 0x0000a10000047ab9 */ /* 0x000fe20000000800 */
[----:B------:R-:W-:Y:S01]  /*1390*/  LOP3.LUT R88, R88, R11, RZ, 0xfc, !PT ;  /* 0x0000000b58587212 */ /* 0x000fe200078efcff */
[----:B------:R-:W-:Y:S01]  /*13a0*/  USEL UR44, UR43, 0x1, UP0 ;  /* 0x000000012b2c7887 */ /* 0x000fe20008000000 */
[----:B------:R-:W-:Y:S01]  /*13b0*/  SHF.L.U32 R93, R8, R93, RZ ;  /* 0x0000005d085d7219 */ /* 0x000fe200000006ff */
[----:B------:R-:W-:Y:S01]  /*13c0*/  IMAD.SHL.U32 R95, R95, 0x2, RZ ;  /* 0x000000025f5f7824 */ /* 0x000fe200078e00ff */
[----:B------:R-:W-:Y:S01]  /*13d0*/  LOP3.LUT R102, R18, 0x1, RZ, 0xfc, !PT ;  /* 0x0000000112667812 */ /* 0x000fe200078efcff */
[----:B------:R-:W-:Y:S01]  /*13e0*/  VIADD R99, R3, UR4 ;  /* 0x0000000403637c36 */ /* 0x000fe20008000000 */
[C---:B0-----:R-:W-:Y:S01]  /*13f0*/  SHF.L.U64.HI R92, R4.reuse, 0x3, R5 ;  /* 0x00000003045c7819 */ /* 0x041fe20000010205 */
[----:B--2---:R-:W-:Y:S01]  /*1400*/  IMAD.SHL.U32 R91, R4, 0x8, RZ ;  /* 0x00000008045b7824 */ /* 0x004fe200078e00ff */
[----:B------:R-:W-:Y:S01]  /*1410*/  SHF.R.U32.HI R96, RZ, 0x7, R96 ;  /* 0x00000007ff607819 */ /* 0x000fe20000011660 */
[----:B------:R-:W-:Y:S01]  /*1420*/  IMAD.MOV.U32 R89, RZ, RZ, RZ ;  /* 0x000000ffff597224 */ /* 0x000fe200078e00ff */
[----:B------:R-:W-:Y:S01]  /*1430*/  LOP3.LUT R98, RZ, R0, RZ, 0x33, !PT ;  /* 0x00000000ff627212 */ /* 0x000fe200078e33ff */
[----:B------:R-:W-:Y:S01]  /*1440*/  UIADD3 UR44, UR43, -UR44, URZ ;  /* 0x8000002c2b2c7290 */ /* 0x000fe2000fffe03f */
[----:B------:R-:W-:Y:S01]  /*1450*/  UMOV UR40, URZ ;  /* 0x0000003f00287c82 */ /* 0x000fe20008000000 */
[----:B-1----:R-:W-:Y:S01]  /*1460*/  VIADD R97, R97, 0xffffffff ;  /* 0xffffffff61617836 */ /* 0x002fe20000000000 */
[----:B------:R-:W-:-:S09]  /*1470*/  UMOV UR41, URZ ;  /* 0x0000003f00297c82 */ /* 0x000fd20008000000 */
.L_x_162:
[----:B0-----:R-:W0:Y:S01]  /*1480*/  SHFL.IDX PT, R0, R96, RZ, 0x1f ;  /* 0x00001fff60007589 */ /* 0x001e2200000e0000 */
[----:B-1----:R-:W1:Y:S01]  /*1490*/  S2UR UR7, SR_CgaCtaId ;  /* 0x00000000000779c3 */ /* 0x002e620000008800 */
[----:B------:R-:W-:Y:S01]  /*14a0*/  UMOV UR6, 0x400 ;  /* 0x0000040000067882 */ /* 0x000fe20000000000 */
[----:B0-----:R-:W-:Y:S01]  /*14b0*/  R2UR UR4, R0 ;  /* 0x00000000000472ca */ /* 0x001fe200000e0000 */
[----:B-1----:R-:W-:-:S12]  /*14c0*/  ULEA UR6, UR7, UR6, 0x18 ;  /* 0x0000000607067291 */ /* 0x002fd8000f8ec03f */
[----:B------:R-:W-:-:S04]  /*14d0*/  ULEA.HI UR5, UR4, UR4, URZ, 0x1 ;  /* 0x0000000404057291 */ /* 0x000fc8000f8f083f */
[----:B------:R-:W-:-:S04]  /*14e0*/  ULOP3.LUT UR5, UR5, 0x7fffe, URZ, 0xc0, !UPT ;  /* 0x0007fffe05057892 */ /* 0x000fc8000f8ec03f */
[----:B------:R-:W-:-:S03]  /*14f0*/  UIADD3 UR5, UR4, -UR5, URZ ;  /* 0x8000000504057290 */ /* 0x000fc6000fffe03f */
[----:B------:R-:W-:Y:S01]  /*1500*/  ULDC UR4, c[0x0][0x28c] ;  /* 0x0000a30000047ab9 */ /* 0x000fe20000000800 */
[----:B------:R-:W-:Y:S01]  /*1510*/  ULEA UR5, UR5, UR6, 0xd ;  /* 0x0000000605057291 */ /* 0x000fe2000f8e683f */
[----:B------:R-:W-:-:S03]  /*1520*/  ISETP.LT.AND P0, PT, RZ, UR4, PT ;  /* 0x00000004ff007c0c */ /* 0x000fc6000bf01270 */
[----:B------:R-:W-:-:S04]  /*1530*/  UIADD3 UR5, UR5, 0x100, URZ ;  /* 0x0000010005057890 */ /* 0x000fc8000fffe03f */
[----:B------:R-:W-:-:S04]  /*1540*/  USHF.R.U32.HI UR5, URZ, 0x4, UR5 ;  /* 0x000000043f057899 */ /* 0x000fc80008011605 */
[----:B------:R-:W-:-:S04]  /*1550*/  ULOP3.LUT UR5, UR5, 0x3fff, URZ, 0xc0, !UPT ;  /* 0x00003fff05057892 */ /* 0x000fc8000f8ec03f */
[----:B------:R-:W-:Y:S01]  /*1560*/  ULOP3.LUT UR45, UR5, 0x10000, URZ, 0xfc, !UPT ;  /* 0x00010000052d7892 */ /* 0x000fe2000f8efc3f */
[----:B---345:R-:W-:Y:S11]  /*1570*/  @P0 BRA `(.L_x_17) ;  /* 0x0000000000400947 */ /* 0x038ff60003800000 */
[----:B------:R-:W-:Y:S01]  /*1580*/  MOV R0, 0x0 ;  /* 0x0000000000007802 */ /* 0x000fe20000000f00 */
[----:B------:R-:W-:Y:S01]  /*1590*/  ULDC.64 UR4, c[0x4][0x68] ;  /* 0x01001a0000047ab9 */ /* 0x000fe20000000a00 */
[----:B------:R-:W-:Y:S01]  /*15a0*/  ULDC.64 UR6, c[0x4][0x8] ;  /* 0x0100020000067ab9 */ /* 0x000fe20000000a00 */
[----:B------:R-:W-:Y:S01]  /*15b0*/  IMAD.U32 R4, RZ, RZ, UR4 ;  /* 0x00000004ff047e24 */ /* 0x000fe2000f8e00ff */
[----:B------:R0:W1:Y:S01]  /*15c0*/  LDC.64 R14, c[0x4][R0] ;  /* 0x01000000000e7b82 */ /* 0x0000620000000a00 */
[----:B------:R-:W-:Y:S01]  /*15d0*/  IMAD.U32 R5, RZ, RZ, UR5 ;  /* 0x00000005ff057e24 */ /* 0x000fe2000f8e00ff */
[----:B------:R-:W-:Y:S01]  /*15e0*/  ULDC.64 UR4, c[0x4][0x70] ;  /* 0x01001c0000047ab9 */ /* 0x000fe20000000a00 */
[----:B------:R-:W-:Y:S02]  /*15f0*/  IMAD.U32 R10, RZ, RZ, UR6 ;  /* 0x00000006ff0a7e24 */ /* 0x000fe4000f8e00ff */
[----:B------:R-:W-:Y:S02]  /*1600*/  IMAD.U32 R6, RZ, RZ, UR4 ;  /* 0x00000004ff067e24 */ /* 0x000fe4000f8e00ff */
[----:B------:R-:W-:-:S02]  /*1610*/  IMAD.U32 R7, RZ, RZ, UR5 ;  /* 0x00000005ff077e24 */ /* 0x000fc4000f8e00ff */
[----:B------:R-:W-:Y:S02]  /*1620*/  IMAD.U32 R11, RZ, RZ, UR7 ;  /* 0x00000007ff0b7e24 */ /* 0x000fe4000f8e00ff */
[----:B------:R-:W-:Y:S02]  /*1630*/  IMAD.MOV.U32 R8, RZ, RZ, 0x1e1 ;  /* 0x000001e1ff087424 */ /* 0x000fe400078e00ff */
[----:B------:R-:W-:Y:S02]  /*1640*/  IMAD.MOV.U32 R12, RZ, RZ, 0x1 ;  /* 0x00000001ff0c7424 */ /* 0x000fe400078e00ff */
[----:B0-----:R-:W-:-:S07]  /*1650*/  IMAD.MOV.U32 R13, RZ, RZ, RZ ;  /* 0x000000ffff0d7224 */ /* 0x001fce00078e00ff */
[----:B------:R-:W-:-:S07]  /*1660*/  LEPC R20, `(.L_x_17) ;  /* 0x000000001014794e */ /* 0x000fce0000000000 */
[----:B-1---5:R-:W-:Y:S05]  /*1670*/  CALL.ABS.NOINC R14 ;  /* 0x000000000e007343 */ /* 0x022fea0003c00000 */
.L_x_17:
[----:B------:R-:W-:-:S13]  /*1680*/  ISETP.NE.AND P0, PT, R102, 0x3, PT ;  /* 0x000000036600780c */ /* 0x000fda0003f05270 */
[----:B------:R-:W-:Y:S05]  /*1690*/  @!P0 BRA `(.L_x_18) ;  /* 0x0000000000048947 */ /* 0x000fea0003800000 */
[----:B------:R-:W-:Y:S01]  /*16a0*/  BPT.TRAP 0x1 ;  /* 0x000000040000795c */ /* 0x000fe20000300000 */
.L_x_18:
[----:B------:R-:W0:Y:S01]  /*16b0*/  S2UR UR5, SR_CgaCtaId ;  /* 0x00000000000579c3 */ /* 0x000e220000008800 */
[----:B------:R-:W-:Y:S01]  /*16c0*/  UMOV UR4, 0x400 ;  /* 0x0000040000047882 */ /* 0x000fe20000000000 */
[----:B------:R-:W-:Y:S02]  /*16d0*/  IMAD.U32 R0, RZ, RZ, UR40 ;  /* 0x00000028ff007e24 */ /* 0x000fe4000f8e00ff */
[----:B------:R-:W-:-:S03]  /*16e0*/  IMAD.U32 R3, RZ, RZ, UR41 ;  /* 0x00000029ff037e24 */ /* 0x000fc6000f8e00ff */
[----:B------:R-:W-:Y:S01]  /*16f0*/  SHF.L.U32 R0, R0, 0x1f, RZ ;  /* 0x0000001f00007819 */ /* 0x000fe200000006ff */
[----:B0-----:R-:W-:-:S06]  /*1700*/  ULEA UR4, UR5, UR4, 0x18 ;  /* 0x0000000405047291 */ /* 0x001fcc000f8ec03f */
[----:B------:R-:W-:-:S04]  /*1710*/  IMAD.U32 R6, RZ, RZ, UR4 ;  /* 0x00000004ff067e24 */ /* 0x000fc8000f8e00ff */
[----:B------:R-:W-:-:S04]  /*1720*/  IMAD R3, R3, 0x8, R6 ;  /* 0x0000000803037824 */ /* 0x000fc800078e0206 */
[----:B------:R0:W1:Y:S01]  /*1730*/  SYNCS.PHASECHK.TRANS64.TRYWAIT P1, [R3+URZ], R0 ;  /* 0x00000000030075a7 */ /* 0x000062000802017f */
[----:B------:R-:W-:Y:S05]  /*1740*/  @!P0 BRA `(.L_x_19) ;  /* 0x0000000000048947 */ /* 0x000fea0003800000 */
[----:B------:R-:W-:Y:S01]  /*1750*/  BPT.TRAP 0x1 ;  /* 0x000000040000795c */ /* 0x000fe20000300000 */
.L_x_19:
[----:B------:R-:W-:-:S05]  /*1760*/  IMAD.U32 R4, RZ, RZ, UR44 ;  /* 0x0000002cff047e24 */ /* 0x000fca000f8e00ff */
[----:B------:R-:W-:Y:S01]  /*1770*/  ISETP.GE.AND P2, PT, R4, 0x1, PT ;  /* 0x000000010400780c */ /* 0x000fe20003f46270 */
[----:B-1----:R-:W-:-:S12]  /*1780*/  @P1 BRA `(.L_x_20) ;  /* 0x0000000000081947 */ /* 0x002fd80003800000 */
[----:B------:R-:W1:Y:S02]  /*1790*/  SYNCS.PHASECHK.TRANS64.TRYWAIT P1, [R3+URZ], R0 ;  /* 0x00000000030075a7 */ /* 0x000e64000802017f */
[----:B-1----:R-:W-:Y:S05]  /*17a0*/  @!P1 BRA `(.L_x_21) ;  /* 0x0000006400a49947 */ /* 0x002fea0003800000 */
.L_x_20:
[----:B------:R-:W-:Y:S05]  /*17b0*/  WARPSYNC.ALL ;  /* 0x0000000000007948 */ /* 0x000fea0003800000 */
[----:B------:R-:W-:Y:S01]  /*17c0*/  R2UR UR4, R6 ;  /* 0x00000000060472ca */ /* 0x000fe200000e0000 */
[----:B------:R-:W-:Y:S01]  /*17d0*/  ULEA UR5, UR41, UR45, 0xa ;  /* 0x0000002d29057291 */ /* 0x000fe2000f8e503f */
[----:B------:R-:W-:Y:S01]  /*17e0*/  WARPGROUP.ARRIVE ;  /* 0x00000000000079c5 */ /* 0x000fe20000000000 */
[----:B------:R-:W-:Y:S01]  /*17f0*/  UMOV UR9, 0x40000040 ;  /* 0x4000004000097882 */ /* 0x000fe20000000000 */
[----:B------:R-:W-:-:S04]  /*1800*/  UMOV UR11, 0x40000040 ;  /* 0x40000040000b7882 */ /* 0x000fc80000000000 */
[----:B------:R-:W-:-:S05]  /*1810*/  UMOV UR8, UR5 ;  /* 0x0000000500087c82 */ /* 0x000fca0008000000 */
[----:B------:R-:W-:-:S04]  /*1820*/  UIADD3 UR4, UR4, 0x10100, URZ ;  /* 0x0001010004047890 */ /* 0x000fc8000fffe03f */
[----:B------:R-:W-:-:S04]  /*1830*/  USHF.R.U32.HI UR4, URZ, 0x4, UR4 ;  /* 0x000000043f047899 */ /* 0x000fc80008011604 */
[----:B------:R-:W-:-:S04]  /*1840*/  ULOP3.LUT UR4, UR4, 0x3fff, URZ, 0xc0, !UPT ;  /* 0x00003fff04047892 */ /* 0x000fc8000f8ec03f */
[----:B------:R-:W-:-:S04]  /*1850*/  ULOP3.LUT UR4, UR4, 0x10000, URZ, 0xfc, !UPT ;  /* 0x0001000004047892 */ /* 0x000fc8000f8efc3f */
[----:B------:R-:W-:-:S07]  /*1860*/  ULEA UR6, UR41, UR4, 0xa ;  /* 0x0000000429067291 */ /* 0x000fce000f8e503f */
[----:B------:R-:W-:Y:S02]  /*1870*/  UMOV UR10, UR6 ;  /* 0x00000006000a7c82 */ /* 0x000fe40008000000 */
[----:B------:R-:W-:Y:S01]  /*1880*/  HGMMA.64x128x8.F32.TF32 R24, gdesc[UR8], RZ, !UPT, gsb0 ;  /* 0x05e00000081879f0 */ /* 0x000fe2000c0028ff */
[----:B------:R-:W-:Y:S02]  /*1890*/  UIADD3 UR8, UR5, 0x2, URZ ;  /* 0x0000000205087890 */ /* 0x000fe4000fffe03f */
[----:B------:R-:W-:Y:S01]  /*18a0*/  UIADD3 UR10, UR6, 0x2, URZ ;  /* 0x00000002060a7890 */ /* 0x000fe2000fffe03f */
[----:B------:R-:W-:Y:S01]  /*18b0*/  UMOV UR9, 0x40000040 ;  /* 0x4000004000097882 */ /* 0x000fe20000000000 */
[----:B------:R-:W-:Y:S01]  /*18c0*/  UMOV UR11, 0x40000040 ;  /* 0x40000040000b7882 */ /* 0x000fe20000000000 */
[----:B------:R-:W-:Y:S02]  /*18d0*/  WARPGROUP.DEPBAR.LE gsb0, 0x0 ;  /* 0x00008000000079c5 */ /* 0x000fe40000010000 */
[----:B------:R-:W-:-:S06]  /*18e0*/  WARPGROUP.ARRIVE ;  /* 0x00000000000079c5 */ /* 0x000fcc0000000000 */
[----:B------:R-:W-:Y:S01]  /*18f0*/  HGMMA.64x128x8.F32.TF32 R24, gdesc[UR8], R24, gsb0 ;  /* 0x05e00000081879f0 */ /* 0x000fe20008002818 */
        /* <DEDUP_REMOVED lines=13> */
[----:B------:R-:W-:Y:S03]  /*19d0*/  HGMMA.64x128x8.F32.TF32 R24, gdesc[UR8], R24, gsb0 ;  /* 0x05e00000081879f0 */ /* 0x000fe60008002818 */
[----:B------:R-:W-:Y:S02]  /*19e0*/  WARPGROUP.DEPBAR.LE gsb0, 0x0 ;  /* 0x00008000000079c5 */ /* 0x000fe40000010000 */
[----:B------:R-:W-:Y:S05]  /*19f0*/  @!P2 BRA `(.L_x_22) ;  /* 0x000000040028a947 */ /* 0x000fea0003800000 */
[----:B------:R-:W-:Y:S01]  /*1a00*/  UIADD3 UR5, UR41, 0x1, URZ ;  /* 0x0000000129057890 */ /* 0x000fe2000fffe03f */
[----:B01----:R-:W-:Y:S02]  /*1a10*/  IMAD.U32 R0, RZ, RZ, UR44 ;  /* 0x0000002cff007e24 */ /* 0x003fe4000f8e00ff */
[----:B------:R-:W-:Y:S01]  /*1a20*/  IMAD.U32 R3, RZ, RZ, UR41 ;  /* 0x00000029ff037e24 */ /* 0x000fe2000f8e00ff */
[----:B------:R-:W-:-:S04]  /*1a30*/  UISETP.NE.AND UP0, UPT, UR5, 0x4, UPT ;  /* 0x000000040500788c */ /* 0x000fc8000bf05270 */
[----:B------:R-:W-:Y:S02]  /*1a40*/  USEL UR6, URZ, 0x1, UP0 ;  /* 0x000000013f067887 */ /* 0x000fe40008000000 */
[----:B------:R-:W-:Y:S02]  /*1a50*/  USEL UR5, UR5, URZ, UP0 ;  /* 0x0000003f05057287 */ /* 0x000fe40008000000 */
[----:B------:R-:W-:-:S06]  /*1a60*/  ULOP3.LUT UR6, UR40, UR6, URZ, 0x3c, !UPT ;  /* 0x0000000628067292 */ /* 0x000fcc000f8e3c3f */
[----:B------:R-:W-:-:S07]  /*1a70*/  IMAD.U32 R7, RZ, RZ, UR6 ;  /* 0x00000006ff077e24 */ /* 0x000fce000f8e00ff */
.L_x_29:
[----:B------:R-:W-:Y:S05]  /*1a80*/  @!P0 BRA `(.L_x_23) ;  /* 0x0000000000048947 */ /* 0x000fea0003800000 */
[----:B------:R-:W-:Y:S01]  /*1a90*/  BPT.TRAP 0x1 ;  /* 0x000000040000795c */ /* 0x000fe20000300000 */
.L_x_23:
[----:B------:R-:W0:Y:S01]  /*1aa0*/  S2UR UR7, SR_CgaCtaId ;  /* 0x00000000000779c3 */ /* 0x000e220000008800 */
[----:B------:R-:W-:Y:S01]  /*1ab0*/  UMOV UR6, 0x400 ;  /* 0x0000040000067882 */ /* 0x000fe20000000000 */
[----:B------:R-:W-:Y:S01]  /*1ac0*/  IMAD.U32 R5, RZ, RZ, UR5 ;  /* 0x00000005ff057e24 */ /* 0x000fe2000f8e00ff */
[----:B------:R-:W-:Y:S01]  /*1ad0*/  SHF.L.U32 R4, R7, 0x1f, RZ ;  /* 0x0000001f07047819 */ /* 0x000fe200000006ff */
[----:B0-----:R-:W-:-:S06]  /*1ae0*/  ULEA UR6, UR7, UR6, 0x18 ;  /* 0x0000000607067291 */ /* 0x001fcc000f8ec03f */
[----:B------:R-:W-:-:S04]  /*1af0*/  IMAD.U32 R6, RZ, RZ, UR6 ;  /* 0x00000006ff067e24 */ /* 0x000fc8000f8e00ff */
[----:B------:R-:W-:-:S04]  /*1b00*/  IMAD R5, R5, 0x8, R6 ;  /* 0x0000000805057824 */ /* 0x000fc800078e0206 */
[----:B------:R0:W1:Y:S01]  /*1b10*/  SYNCS.PHASECHK.TRANS64.TRYWAIT P1, [R5+URZ], R4 ;  /* 0x00000004050075a7 */ /* 0x000062000802017f */
[----:B------:R-:W-:Y:S05]  /*1b20*/  @!P0 BRA `(.L_x_24) ;  /* 0x0000000000048947 */ /* 0x000fea0003800000 */
[----:B------:R-:W-:Y:S01]  /*1b30*/  BPT.TRAP 0x1 ;  /* 0x000000040000795c */ /* 0x000fe20000300000 */
.L_x_24:
[----:B-1----:R-:W-:Y:S05]  /*1b40*/  @P1 BRA `(.L_x_25) ;  /* 0x0000000000081947 */ /* 0x002fea0003800000 */
[----:B------:R-:W1:Y:S02]  /*1b50*/  SYNCS.PHASECHK.TRANS64.TRYWAIT P1, [R5+URZ], R4 ;  /* 0x00000004050075a7 */ /* 0x000e64000802017f */
[----:B-1----:R-:W-:Y:S05]  /*1b60*/  @!P1 BRA `(.L_x_26) ;  /* 0x0000006000c89947 */ /* 0x002fea0003800000 */
.L_x_25:
[----:B------:R-:W-:Y:S01]  /*1b70*/  ULEA UR6, UR5, UR45, 0xa ;  /* 0x0000002d05067291 */ /* 0x000fe2000f8e503f */
[----:B------:R-:W-:Y:S01]  /*1b80*/  WARPGROUP.ARRIVE ;  /* 0x00000000000079c5 */ /* 0x000fe20000000000 */
[----:B------:R-:W-:Y:S01]  /*1b90*/  ULEA UR7, UR5, UR4, 0xa ;  /* 0x0000000405077291 */ /* 0x000fe2000f8e503f */
[----:B------:R-:W-:Y:S01]  /*1ba0*/  UMOV UR9, 0x40000040 ;  /* 0x4000004000097882 */ /* 0x000fe20000000000 */
[----:B------:R-:W-:-:S03]  /*1bb0*/  UMOV UR11, 0x40000040 ;  /* 0x40000040000b7882 */ /* 0x000fc60000000000 */
[----:B------:R-:W-:Y:S02]  /*1bc0*/  UMOV UR8, UR6 ;  /* 0x0000000600087c82 */ /* 0x000fe40008000000 */
[----:B------:R-:W-:Y:S02]  /*1bd0*/  UMOV UR10, UR7 ;  /* 0x00000007000a7c82 */ /* 0x000fe40008000000 */
[----:B------:R-:W-:Y:S01]  /*1be0*/  HGMMA.64x128x8.F32.TF32 R24, gdesc[UR8], R24, gsb0 ;  /* 0x05e00000081879f0 */ /* 0x000fe20008002818 */
[----:B------:R-:W-:Y:S02]  /*1bf0*/  UIADD3 UR8, UR6, 0x2, URZ ;  /* 0x0000000206087890 */ /* 0x000fe4000fffe03f */
[----:B------:R-:W-:Y:S01]  /*1c00*/  UIADD3 UR10, UR7, 0x2, URZ ;  /* 0x00000002070a7890 */ /* 0x000fe2000fffe03f */
[----:B------:R-:W-:Y:S01]  /*1c10*/  UMOV UR9, 0x40000040 ;  /* 0x4000004000097882 */ /* 0x000fe20000000000 */
[----:B------:R-:W-:Y:S01]  /*1c20*/  UMOV UR11, 0x40000040 ;  /* 0x40000040000b7882 */ /* 0x000fe20000000000 */
[----:B------:R-:W-:-:S02]  /*1c30*/  WARPGROUP.DEPBAR.LE gsb0, 0x0 ;  /* 0x00008000000079c5 */ /* 0x000fc40000010000 */
        /* <DEDUP_REMOVED lines=18> */
[----:B------:R-:W-:Y:S01]  /*1d60*/  BPT.TRAP 0x1 ;  /* 0x000000040000795c */ /* 0x000fe20000300000 */
.L_x_27:
[----:B------:R-:W-:-:S13]  /*1d70*/  ISETP.NE.AND P1, PT, R22, RZ, PT ;  /* 0x000000ff1600720c */ /* 0x000fda0003f25270 */
[----:B01----:R-:W-:-:S04]  /*1d80*/  @P1 IMAD R4, R3, 0x8, R6 ;  /* 0x0000000803041824 */ /* 0x003fc800078e0206 */
[----:B------:R-:W-:-:S05]  /*1d90*/  @P1 VIADD R4, R4, 0x20 ;  /* 0x0000002004041836 */ /* 0x000fca0000000000 */
[----:B------:R-:W-:-:S04]  /*1da0*/  @P1 PRMT R4, R19, 0x654, R4 ;  /* 0x0000065413041816 */ /* 0x000fc80000000004 */
[----:B------:R0:W-:Y:S01]  /*1db0*/  @P1 SYNCS.ARRIVE.TRANS64.RED.A1T0 RZ, [R4+URZ], RZ ;  /* 0x000000ff04ff19a7 */ /* 0x0001e2000810043f */
[----:B------:R-:W-:-:S13]  /*1dc0*/  ISETP.GT.U32.AND P1, PT, R18, 0x1, PT ;  /* 0x000000011200780c */ /* 0x000fda0003f24070 */
[----:B0-----:R-:W-:Y:S05]  /*1dd0*/  @P1 BRA `(.L_x_28) ;  /* 0x0000000000041947 */ /* 0x001fea0003800000 */
[----:B------:R-:W-:Y:S01]  /*1de0*/  BPT.TRAP 0x1 ;  /* 0x000000040000795c */ /* 0x000fe20000300000 */
.L_x_28:
[----:B------:R-:W-:Y:S01]  /*1df0*/  UIADD3 UR5, UR5, 0x1, URZ ;  /* 0x0000000105057890 */ /* 0x000fe2000fffe03f */
[C---:B------:R-:W-:Y:S01]  /*1e00*/  ISETP.GT.AND P2, PT, R0.reuse, 0x1, PT ;  /* 0x000000010000780c */ /* 0x040fe20003f44270 */
[----:B------:R-:W-:Y:S02]  /*1e10*/  VIADD R3, R3, 0x1 ;  /* 0x0000000103037836 */ /* 0x000fe40000000000 */
[----:B------:R-:W-:Y:S01]  /*1e20*/  UISETP.NE.AND UP0, UPT, UR5, 0x4, UPT ;  /* 0x000000040500788c */ /* 0x000fe2000bf05270 */
[----:B------:R-:W-:Y:S02]  /*1e30*/  VIADD R0, R0, 0xffffffff ;  /* 0xffffffff00007836 */ /* 0x000fe40000000000 */
[C---:B------:R-:W-:Y:S01]  /*1e40*/  ISETP.NE.AND P1, PT, R3.reuse, 0x4, PT ;  /* 0x000000040300780c */ /* 0x040fe20003f25270 */
[----:B------:R-:W-:Y:S02]  /*1e50*/  USEL UR6, URZ, 0x1, UP0 ;  /* 0x000000013f067887 */ /* 0x000fe40008000000 */
[----:B------:R-:W-:Y:S01]  /*1e60*/  USEL UR5, UR5, URZ, UP0 ;  /* 0x0000003f05057287 */ /* 0x000fe20008000000 */
[----:B------:R-:W-:-:S03]  /*1e70*/  SEL R3, R3, RZ, P1 ;  /* 0x000000ff03037207 */ /* 0x000fc60000800000 */
[----:B------:R-:W-:Y:S01]  /*1e80*/  LOP3.LUT R7, R7, UR6, RZ, 0x3c, !PT ;  /* 0x0000000607077c12 */ /* 0x000fe2000f8e3cff */
[----:B------:R-:W-:Y:S07]  /*1e90*/  @P2 BRA `(.L_x_29) ;  /* 0xfffffff800f82947 */ /* 0x000fee000383ffff */
.L_x_22:
[----:B01----:R-:W0:Y:S02]  /*1ea0*/  LDC R0, c[0x0][0x28c] ;  /* 0x0000a300ff007b82 */ /* 0x003e240000000800 */
[----:B0-----:R-:W-:-:S13]  /*1eb0*/  ISETP.GE.AND P1, PT, R0, 0x1, PT ;  /* 0x000000010000780c */ /* 0x001fda0003f26270 */
[----:B------:R-:W-:Y:S05]  /*1ec0*/  @!P1 BRA `(.L_x_30) ;  /* 0x0000000000389947 */ /* 0x000fea0003800000 */
[----:B------:R-:W-:Y:S05]  /*1ed0*/  @!P0 BRA `(.L_x_31) ;  /* 0x0000000000048947 */ /* 0x000fea0003800000 */
[----:B------:R-:W-:Y:S01]  /*1ee0*/  BPT.TRAP 0x1 ;  /* 0x000000040000795c */ /* 0x000fe20000300000 */
.L_x_31:
[----:B------:R-:W-:-:S13]  /*1ef0*/  ISETP.NE.AND P0, PT, R22, RZ, PT ;  /* 0x000000ff1600720c */ /* 0x000fda0003f05270 */
[----:B------:R-:W-:-:S05]  /*1f00*/  VOTEU.ANY UP0, P0 ;  /* 0x00000000003f7886 */ /* 0x000fca0000000100 */
[----:B------:R-:W-:-:S06]  /*1f10*/  @UP0 UIADD3 UR4, UR44, UR41, URZ ;  /* 0x000000292c040290 */ /* 0x000fcc000fffe03f */
[----:B------:R-:W-:-:S04]  /*1f20*/  IMAD.U32 R0, RZ, RZ, UR4 ;  /* 0x00000004ff007e24 */ /* 0x000fc8000f8e00ff */
[----:B------:R-:W-:-:S05]  /*1f30*/  @P0 IMAD.SHL.U32 R0, R0, 0x8, RZ ;  /* 0x0000000800000824 */ /* 0x000fca00078e00ff */
[----:B------:R-:W-:-:S04]  /*1f40*/  @P0 LOP3.LUT R0, R0, 0x18, RZ, 0xc0, !PT ;  /* 0x0000001800000812 */ /* 0x000fc800078ec0ff */
[----:B------:R-:W-:-:S04]  /*1f50*/  @P0 IADD3 R0, R6, 0x20, R0 ;  /* 0x0000002006000810 */ /* 0x000fc80007ffe000 */
[----:B------:R-:W-:-:S04]  /*1f60*/  @P0 PRMT R0, R19, 0x654, R0 ;  /* 0x0000065413000816 */ /* 0x000fc80000000000 */
[----:B------:R0:W-:Y:S01]  /*1f70*/  @P0 SYNCS.ARRIVE.TRANS64.RED.A1T0 RZ, [R0+URZ], RZ ;  /* 0x000000ff00ff09a7 */ /* 0x0001e2000810043f */
[----:B------:R-:W-:-:S13]  /*1f80*/  ISETP.GT.U32.AND P0, PT, R18, 0x1, PT ;  /* 0x000000011200780c */ /* 0x000fda0003f04070 */
[----:B0-----:R-:W-:Y:S05]  /*1f90*/  @P0 BRA `(.L_x_30) ;  /* 0x0000000000040947 */ /* 0x001fea0003800000 */
[----:B------:R-:W-:Y:S01]  /*1fa0*/  BPT.TRAP 0x1 ;  /* 0x000000040000795c */ /* 0x000fe20000300000 */
.L_x_30:
[----:B------:R-:W-:Y:S01]  /*1fb0*/  IMAD.SHL.U32 R100, R100, 0x80, RZ ;  /* 0x0000008064647824 */ /* 0x000fe200078e00ff */
[----:B------:R-:W-:Y:S01]  /*1fc0*/  ULDC UR6, c[0x0][0x288] ;  /* 0x0000a20000067ab9 */ /* 0x000fe20000000800 */
[----:B------:R-:W-:Y:S01]  /*1fd0*/  SHF.R.S32.HI R11, RZ, 0x1f, R101 ;  /* 0x0000001fff0b7819 */ /* 0x000fe20000011465 */
[C---:B------:R-:W-:Y:S01]  /*1fe0*/  IMAD.SHL.U32 R6, R103.reuse, 0x80, RZ ;  /* 0x0000008067067824 */ /* 0x040fe200078e00ff */
[----:B------:R-:W-:Y:S01]  /*1ff0*/  ULDC.64 UR4, c[0x0][0x5d0] ;  /* 0x0001740000047ab9 */ /* 0x000fe20000000a00 */
[C---:B------:R-:W-:Y:S01]  /*2000*/  LOP3.LUT R8, R100.reuse, 0x6, R95, 0xf8, !PT ;  /* 0x0000000664087812 */ /* 0x040fe200078ef85f */
[----:B------:R-:W-:Y:S01]  /*2010*/  IMAD.WIDE R104, R103, 0x80, R88 ;  /* 0x0000008067687825 */ /* 0x000fe200078e0258 */
[----:B------:R-:W-:Y:S01]  /*2020*/  ISETP.GE.AND P0, PT, R100, UR6, PT ;  /* 0x0000000664007c0c */ /* 0x000fe2000bf06270 */
[----:B------:R-:W-:Y:S01]  /*2030*/  ULDC UR6, c[0x0][0x284] ;  /* 0x0000a10000067ab9 */ /* 0x000fe20000000800 */
[----:B------:R-:W-:Y:S01]  /*2040*/  SHF.R.S32.HI R9, RZ, 0x1f, R8 ;  /* 0x0000001fff097819 */ /* 0x000fe20000011408 */
[----:B------:R-:W-:Y:S01]  /*2050*/  IMAD R0, R11, UR4, RZ ;  /* 0x000000040b007c24 */ /* 0x000fe2000f8e02ff */
[----:B------:R-:W-:-:S03]  /*2060*/  ISETP.GE.OR P0, PT, R6, UR6, P0 ;  /* 0x0000000606007c0c */ /* 0x000fc60008706670 */
[C---:B------:R-:W-:Y:S02]  /*2070*/  IMAD R3, R101.reuse, UR5, R0 ;  /* 0x0000000565037c24 */ /* 0x040fe4000f8e0200 */
[----:B------:R-:W-:Y:S01]  /*2080*/  IMAD.WIDE.U32 R4, R101, UR4, R8 ;  /* 0x0000000465047c25 */ /* 0x000fe2000f8e0008 */
[----:B------:R-:W-:-:S03]  /*2090*/  ULDC.64 UR4, c[0x0][0x5c8] ;  /* 0x0001720000047ab9 */ /* 0x000fc60000000a00 */
[----:B------:R-:W-:Y:S02]  /*20a0*/  IMAD R7, R105, UR4, RZ ;  /* 0x0000000469077c24 */ /* 0x000fe4000f8e02ff */
[----:B------:R-:W-:Y:S02]  /*20b0*/  IMAD.IADD R5, R5, 0x1, R3 ;  /* 0x0000000105057824 */ /* 0x000fe400078e0203 */
[C---:B------:R-:W-:Y:S02]  /*20c0*/  IMAD R7, R104.reuse, UR5, R7 ;  /* 0x0000000568077c24 */ /* 0x040fe4000f8e0207 */
[----:B------:R-:W-:-:S04]  /*20d0*/  IMAD.WIDE.U32 R106, R104, UR4, R4 ;  /* 0x00000004686a7c25 */ /* 0x000fc8000f8e0004 */
[----:B------:R-:W-:Y:S01]  /*20e0*/  IMAD.MOV.U32 R0, RZ, RZ, -0x1 ;  /* 0xffffffffff007424 */ /* 0x000fe200078e00ff */
[----:B------:R-:W-:Y:S06]  /*20f0*/  @P0 BRA `(.L_x_32) ;  /* 0x0000004000100947 */ /* 0x000fec0003800000 */
[----:B-----5:R-:W-:Y:S01]  /*2100*/  FSETP.NEU.AND P1, PT, R90, RZ, PT ;  /* 0x000000ff5a00720b */ /* 0x020fe20003f2d000 */
[----:B------:R-:W-:Y:S01]  /*2110*/  IMAD.IADD R4, R94, 0x1, -R100 ;  /* 0x000000015e047824 */ /* 0x000fe200078e0a64 */
[----:B------:R-:W-:Y:S01]  /*2120*/  BSSY B0, `(.L_x_32) ;  /* 0x0000401000007945 */ /* 0x000fe20003800000 */
[----:B------:R-:W-:Y:S02]  /*2130*/  IMAD.IADD R3, R99, 0x1, -R6 ;  /* 0x0000000163037824 */ /* 0x000fe400078e0a06 */
[----:B------:R-:W-:Y:S01]  /*2140*/  IMAD.IADD R117, R107, 0x1, R7 ;  /* 0x000000016b757824 */ /* 0x000fe200078e0207 */
[----:B------:R-:W-:-:S04]  /*2150*/  ISETP.GT.AND P0, PT, R4, RZ, PT ;  /* 0x000000ff0400720c */ /* 0x000fc80003f04270 */
[----:B------:R-:W-:-:S03]  /*2160*/  ISETP.GT.AND P2, PT, R3, RZ, P0 ;  /* 0x000000ff0300720c */ /* 0x000fc60000744270 */
[----:B------:R-:W-:Y:S10]  /*2170*/  @!P1 BRA `(.L_x_33) ;  /* 0x0000002c001c9947 */ /* 0x000ff40003800000 */
[----:B------:R-:W0:Y:S01]  /*2180*/  LDC.64 R110, c[0x0][0x5b8] ;  /* 0x00016e00ff6e7b82 */ /* 0x000e220000000a00 */
[----:B------:R-:W-:-:S07]  /*2190*/  ULDC.64 UR4, c[0x0][0x5c0] ;  /* 0x0001700000047ab9 */ /* 0x000fce0000000a00 */
[----:B------:R-:W1:Y:S08]  /*21a0*/  LDC.64 R112, c[0x0][0x5b0] ;  /* 0x00016c00ff707b82 */ /* 0x000e700000000a00 */
[----:B------:R-:W2:Y:S01]  /*21b0*/  LDC.64 R114, c[0x0][0x5a8] ;  /* 0x00016a00ff727b82 */ /* 0x000ea20000000a00 */
[-C--:B0-----:R-:W-:Y:S02]  /*21c0*/  IMAD R6, R11, R110.reuse, RZ ;  /* 0x0000006e0b067224 */ /* 0x081fe400078e02ff */
[----:B------:R-:W-:-:S04]  /*21d0*/  IMAD.WIDE.U32 R108, R101, R110, R8 ;  /* 0x0000006e656c7225 */ /* 0x000fc800078e0008 */
[----:B------:R-:W-:Y:S02]  /*21e0*/  IMAD R103, R101, R111, R6 ;  /* 0x0000006f65677224 */ /* 0x000fe400078e0206 */
[-C--:B-1----:R-:W-:Y:S02]  /*21f0*/  IMAD R5, R105, R112.reuse, RZ ;  /* 0x0000007069057224 */ /* 0x082fe400078e02ff */
[----:B------:R-:W-:Y:S02]  /*2200*/  IMAD.IADD R13, R109, 0x1, R103 ;  /* 0x000000016d0d7824 */ /* 0x000fe400078e0267 */
[----:B------:R-:W-:Y:S02]  /*2210*/  IMAD.MOV.U32 R12, RZ, RZ, R108 ;  /* 0x000000ffff0c7224 */ /* 0x000fe400078e006c */
[C---:B------:R-:W-:Y:S02]  /*2220*/  IMAD R105, R104.reuse, R113, R5 ;  /* 0x0000007168697224 */ /* 0x040fe400078e0205 */
[----:B------:R-:W-:-:S04]  /*2230*/  IMAD.WIDE.U32 R6, R104, R112, R12 ;  /* 0x0000007068067225 */ /* 0x000fc800078e000c */
[----:B------:R-:W-:Y:S01]  /*2240*/  IMAD.IADD R5, R7, 0x1, R105 ;  /* 0x0000000107057824 */ /* 0x000fe200078e0269 */
[----:B--2---:R-:W-:-:S04]  /*2250*/  LEA R14, P1, R6, R114, 0x2 ;  /* 0x00000072060e7211 */ /* 0x004fc800078210ff */
[----:B------:R-:W-:-:S05]  /*2260*/  LEA.HI.X R15, R6, R115, R5, 0x2, P1 ;  /* 0x00000073060f7211 */ /* 0x000fca00008f1405 */
[----:B------:R0:W2:Y:S01]  /*2270*/  @P2 LDG.E.LTC128B R5, desc[UR38][R14.64] ;  /* 0x000000260e052981 */ /* 0x0000a2000c1e1920 */
[----:B------:R-:W-:Y:S01]  /*2280*/  LEA R10, P3, R106, UR4, 0x2 ;  /* 0x000000046a0a7c11 */ /* 0x000fe2000f8610ff */
[----:B------:R-:W-:Y:S01]  /*2290*/  IMAD.WIDE.U32 R6, R104, R112, R8 ;  /* 0x0000007068067225 */ /* 0x000fe200078e0008 */
[----:B------:R-:W-:Y:S01]  /*22a0*/  ISETP.GT.AND P1, PT, R4, 0x1, PT ;  /* 0x000000010400780c */ /* 0x000fe20003f24270 */
[----:B------:R-:W-:Y:S02]  /*22b0*/  BSSY B1, `(.L_x_34) ;  /* 0x0000012000017945 */ /* 0x000fe40003800000 */
[----:B------:R-:W-:Y:S02]  /*22c0*/  IMAD.IADD R7, R105, 0x1, R7 ;  /* 0x0000000169077824 */ /* 0x000fe400078e0207 */
[----:B------:R-:W-:Y:S01]  /*22d0*/  IMAD.WIDE.U32 R20, R101, R110, R6 ;  /* 0x0000006e65147225 */ /* 0x000fe200078e0006 */
[----:B0-----:R-:W-:-:S03]  /*22e0*/  SHF.L.U64.HI R15, R112, 0x3, R113 ;  /* 0x00000003700f7819 */ /* 0x001fc60000010271 */
[----:B------:R-:W-:Y:S01]  /*22f0*/  IMAD.IADD R7, R103, 0x1, R21 ;  /* 0x0000000167077824 */ /* 0x000fe200078e0215 */
[----:B------:R-:W-:Y:S01]  /*2300*/  LEA R6, P4, R20, R114, 0x2 ;  /* 0x0000007214067211 */ /* 0x000fe200078810ff */
[----:B------:R-:W-:-:S03]  /*2310*/  IMAD.SHL.U32 R14, R112, 0x8, RZ ;  /* 0x00000008700e7824 */ /* 0x000fc600078e00ff */
[----:B------:R-:W-:Y:S01]  /*2320*/  LEA.HI.X R7, R20, R115, R7, 0x2, P4 ;  /* 0x0000007314077211 */ /* 0x000fe200020f1407 */
[----:B------:R-:W-:Y:S01]  /*2330*/  IMAD.WIDE.U32 R20, R104, R112, R14 ;  /* 0x0000007068147225 */ /* 0x000fe200078e000e */
[----:B--2---:R-:W-:-:S05]  /*2340*/  LOP3.LUT R11, R5, 0xffffe000, RZ, 0xc0, !PT ;  /* 0xffffe000050b7812 */ /* 0x004fca00078ec0ff */
[----:B------:R-:W-:-:S04]  /*2350*/  FMUL R11, R11, R90 ;  /* 0x0000005a0b0b7220 */ /* 0x000fc80000400000 */
[----:B------:R-:W-:Y:S01]  /*2360*/  FFMA R107, R24, R23, R11 ;  /* 0x00000017186b7223 */ /* 0x000fe2000000000b */
[----:B------:R-:W-:Y:S02]  /*2370*/  LEA.HI.X R11, R106, UR5, R117, 0x2, P3 ;  /* 0x000000056a0b7c11 */ /* 0x000fe400098f1475 */
[----:B------:R-:W-:Y:S02]  /*2380*/  ISETP.GT.AND P3, PT, R3, RZ, P1 ;  /* 0x000000ff0300720c */ /* 0x000fe40000f64270 */
[----:B------:R-:W-:-:S05]  /*2390*/  F2FP.TF32.F32.PACK_B R107, R107 ;  /* 0x0000006bff6b723e */ /* 0x000fca00024050ff */
[----:B------:R0:W-:Y:S06]  /*23a0*/  @P2 STG.E desc[UR38][R10.64], R107 ;  /* 0x0000006b0a002986 */ /* 0x0001ec000c101926 */
[----:B------:R-:W-:Y:S05]  /*23b0*/  @!P3 BRA `(.L_x_35) ;  /* 0x000000000004b947 */ /* 0x000fea0003800000 */
[----:B------:R1:W5:Y:S02]  /*23c0*/  LDG.E.LTC128B R5, desc[UR38][R6.64+0x4] ;  /* 0x0000042606057981 */ /* 0x000364000c1e1920 */
.L_x_35:
[----:B------:R-:W-:Y:S05]  /*23d0*/  BSYNC B1 ;  /* 0x0000000000017941 */ /* 0x000fea0003800000 */
.L_x_34:
[----:B-----5:R-:W-:Y:S01]  /*23e0*/  LOP3.LUT R15, R5, 0xffffe000, RZ, 0xc0, !PT ;  /* 0xffffe000050f7812 */ /* 0x020fe200078ec0ff */
[----:B------:R-:W-:Y:S01]  /*23f0*/  IMAD.IADD R105, R105, 0x1, R21 ;  /* 0x0000000169697824 */ /* 0x000fe200078e0215 */
[----:B------:R-:W-:Y:S01]  /*2400*/  IADD3 R108, P2, R108, R20, RZ ;  /* 0x000000146c6c7210 */ /* 0x000fe20007f5e0ff */
[----:B------:R-:W-:Y:S01]  /*2410*/  IMAD.MOV.U32 R24, RZ, RZ, R5 ;  /* 0x000000ffff187224 */ /* 0x000fe200078e0005 */
[----:B------:R-:W-:Y:S01]  /*2420*/  ISETP.GT.AND P0, PT, R3, 0x8, P0 ;  /* 0x000000080300780c */ /* 0x000fe20000704270 */
[----:B------:R-:W-:Y:S02]  /*2430*/  FMUL R12, R15, R90 ;  /* 0x0000005a0f0c7220 */ /* 0x000fe40000400000 */
[----:B------:R-:W-:Y:S01]  /*2440*/  IMAD.X R13, R105, 0x1, R13, P2 ;  /* 0x00000001690d7824 */ /* 0x000fe200010e060d */
[----:B------:R-:W-:Y:S01]  /*2450*/  LEA R14, P2, R108, R114, 0x2 ;  /* 0x000000726c0e7211 */ /* 0x000fe200078410ff */
[----:B------:R-:W-:-:S03]  /*2460*/  FFMA R25, R25, R23, R12 ;  /* 0x0000001719197223 */ /* 0x000fc6000000000c */
[----:B------:R-:W-:Y:S02]  /*2470*/  LEA.HI.X R15, R108, R115, R13, 0x2, P2 ;  /* 0x000000736c0f7211 */ /* 0x000fe400010f140d */
[----:B------:R-:W-:-:S05]  /*2480*/  F2FP.TF32.F32.PACK_B R25, R25 ;  /* 0x00000019ff19723e */ /* 0x000fca00024050ff */
[----:B------:R2:W-:Y:S04]  /*2490*/  @P3 STG.E desc[UR38][R10.64+0x4], R25 ;  /* 0x000004190a003986 */ /* 0x0005e8000c101926 */
[----:B------:R-:W3:Y:S01]  /*24a0*/  @P0 LDG.E.LTC128B R24, desc[UR38][R14.64] ;  /* 0x000000260e180981 */ /* 0x000ee2000c1e1920 */
[----:B------:R-:W-:Y:S01]  /*24b0*/  IADD3 R20, P2, R8, R20, RZ ;  /* 0x0000001408147210 */ /* 0x000fe20007f5e0ff */
[----:B------:R-:W-:Y:S01]  /*24c0*/  BSSY B1, `(.L_x_36) ;  /* 0x0000011000017945 */ /* 0x000fe20003800000 */
[----:B------:R-:W-:-:S03]  /*24d0*/  ISETP.GT.AND P1, PT, R3, 0x8, P1 ;  /* 0x000000080300780c */ /* 0x000fc60000f24270 */
[----:B------:R-:W-:Y:S01]  /*24e0*/  IMAD.X R21, R9, 0x1, R105, P2 ;  /* 0x0000000109157824 */ /* 0x000fe200010e0669 */
[C---:B------:R-:W-:Y:S02]  /*24f0*/  SHF.L.U64.HI R9, R91.reuse, 0x2, R92 ;  /* 0x000000025b097819 */ /* 0x040fe4000001025c */
[----:B------:R-:W-:Y:S01]  /*2500*/  LEA R12, P2, R91, R10, 0x2 ;  /* 0x0000000a5b0c7211 */ /* 0x000fe200078410ff */
[----:B------:R-:W-:-:S04]  /*2510*/  IMAD.WIDE.U32 R20, R101, R110, R20 ;  /* 0x0000006e65147225 */ /* 0x000fc800078e0014 */
[----:B------:R-:W-:Y:S01]  /*2520*/  IMAD.X R13, R9, 0x1, R11, P2 ;  /* 0x00000001090d7824 */ /* 0x000fe200010e060b */
[----:B------:R-:W-:Y:S02]  /*2530*/  LEA R8, P3, R20, R114, 0x2 ;  /* 0x0000007214087211 */ /* 0x000fe400078610ff */
[----:B---3--:R-:W-:-:S05]  /*2540*/  LOP3.LUT R5, R24, 0xffffe000, RZ, 0xc0, !PT ;  /* 0xffffe00018057812 */ /* 0x008fca00078ec0ff */
[----:B------:R-:W-:-:S04]  /*2550*/  FMUL R5, R5, R90 ;  /* 0x0000005a05057220 */ /* 0x000fc80000400000 */
[----:B------:R-:W-:Y:S01]  /*2560*/  FFMA R101, R26, R23, R5 ;  /* 0x000000171a657223 */ /* 0x000fe20000000005 */
[----:B------:R-:W-:-:S04]  /*2570*/  IMAD.IADD R5, R103, 0x1, R21 ;  /* 0x0000000167057824 */ /* 0x000fc800078e0215 */
[----:B------:R-:W-:Y:S02]  /*2580*/  F2FP.TF32.F32.PACK_B R101, R101 ;  /* 0x00000065ff65723e */ /* 0x000fe400024050ff */
[----:B------:R-:W-:-:S03]  /*2590*/  LEA.HI.X R9, R20, R115, R5, 0x2, P3 ;  /* 0x0000007314097211 */ /* 0x000fc600018f1405 */
[----:B------:R2:W-:Y:S01]  /*25a0*/  @P0 STG.E desc[UR38][R12.64], R101 ;  /* 0x000000650c000986 */ /* 0x0005e2000c101926 */
[----:B------:R-:W-:Y:S05]  /*25b0*/  @!P1 BRA `(.L_x_37) ;  /* 0x0000000000049947 */ /* 0x000fea0003800000 */
[----:B------:R3:W5:Y:S02]  /*25c0*/  LDG.E.LTC128B R24, desc[UR38][R8.64+0x4] ;  /* 0x0000042608187981 */ /* 0x000764000c1e1920 */
.L_x_37:
[----:B------:R-:W-:Y:S05]  /*25d0*/  BSYNC B1 ;  /* 0x0000000000017941 */ /* 0x000fea0003800000 */
.L_x_36:
[----:B-----5:R-:W-:Y:S01]  /*25e0*/  LOP3.LUT R5, R24, 0xffffe000, RZ, 0xc0, !PT ;  /* 0xffffe00018057812 */ /* 0x020fe200078ec0ff */
[----:B------:R-:W-:Y:S01]  /*25f0*/  BSSY B1, `(.L_x_38) ;  /* 0x0000009000017945 */ /* 0x000fe20003800000 */
[----:B------:R-:W-:-:S03]  /*2600*/  ISETP.GT.AND P0, PT, R4, 0x8, PT ;  /* 0x000000080400780c */ /* 0x000fc60003f04270 */
[----:B------:R-:W-:Y:S01]  /*2610*/  FMUL R14, R5, R90 ;  /* 0x0000005a050e7220 */ /* 0x000fe20000400000 */
[----:B------:R-:W-:-:S03]  /*2620*/  ISETP.GT.AND P2, PT, R3, RZ, P0 ;  /* 0x000000ff0300720c */ /* 0x000fc60000744270 */
[----:B------:R-:W-:-:S05]  /*2630*/  FFMA R27, R27, R23, R14 ;  /* 0x000000171b1b7223 */ /* 0x000fca000000000e */
[----:B------:R-:W-:-:S05]  /*2640*/  F2FP.TF32.F32.PACK_B R27, R27 ;  /* 0x0000001bff1b723e */ /* 0x000fca00024050ff */
[----:B------:R4:W-:Y:S01]  /*2650*/  @P1 STG.E desc[UR38][R12.64+0x4], R27 ;  /* 0x0000041b0c001986 */ /* 0x0009e2000c101926 */
[----:B------:R-:W-:Y:S05]  /*2660*/  @!P2 BRA `(.L_x_39) ;  /* 0x000000000004a947 */ /* 0x000fea0003800000 */
[----:B------:R0:W5:Y:S02]  /*2670*/  LDG.E.LTC128B R24, desc[UR38][R6.64+0x20] ;  /* 0x0000202606187981 */ /* 0x000164000c1e1920 */
.L_x_39:
[----:B------:R-:W-:Y:S05]  /*2680*/  BSYNC B1 ;  /* 0x0000000000017941 */ /* 0x000fea0003800000 */
.L_x_38:
        /* <DEDUP_REMOVED lines=10> */
.L_x_41:
[----:B------:R-:W-:Y:S05]  /*2730*/  BSYNC B1 ;  /* 0x0000000000017941 */ /* 0x000fea0003800000 */
.L_x_40:
[----:B0----5:R-:W-:Y:S01]  /*2740*/  LOP3.LUT R5, R24, 0xffffe000, RZ, 0xc0, !PT ;  /* 0xffffe00018057812 */ /* 0x021fe200078ec0ff */
[----:B------:R-:W-:Y:S01]  /*2750*/  BSSY B1, `(.L_x_42) ;  /* 0x0000008000017945 */ /* 0x000fe20003800000 */
[----:B------:R-:W-:-:S03]  /*2760*/  ISETP.GT.AND P0, PT, R3, 0x8, P0 ;  /* 0x000000080300780c */ /* 0x000fc60000704270 */
[----:B------:R-:W-:-:S04]  /*2770*/  FMUL R14, R5, R90 ;  /* 0x0000005a050e7220 */ /* 0x000fc80000400000 */
[----:B------:R-:W-:-:S05]  /*2780*/  FFMA R29, R29, R23, R14 ;  /* 0x000000171d1d7223 */ /* 0x000fca000000000e */
[----:B------:R-:W-:-:S05]  /*2790*/  F2FP.TF32.F32.PACK_B R29, R29 ;  /* 0x0000001dff1d723e */ /* 0x000fca00024050ff */
[----:B------:R0:W-:Y:S01]  /*27a0*/  @P3 STG.E desc[UR38][R10.64+0x24], R29 ;  /* 0x0000241d0a003986 */ /* 0x0001e2000c101926 */
[----:B------:R-:W-:Y:S05]  /*27b0*/  @!P0 BRA `(.L_x_43) ;  /* 0x0000000000048947 */ /* 0x000fea0003800000 */
[----:B------:R0:W5:Y:S02]  /*27c0*/  LDG.E.LTC128B R24, desc[UR38][R8.64+0x20] ;  /* 0x0000202608187981 */ /* 0x000164000c1e1920 */
.L_x_43:
[----:B------:R-:W-:Y:S05]  /*27d0*/  BSYNC B1 ;  /* 0x0000000000017941 */ /* 0x000fea0003800000 */
.L_x_42:
[----:B-----5:R-:W-:Y:S01]  /*27e0*/  LOP3.LUT R5, R24, 0xffffe000, RZ, 0xc0, !PT ;  /* 0xffffe00018057812 */ /* 0x020fe200078ec0ff */
        /* <DEDUP_REMOVED lines=8> */
.L_x_45:
[----:B------:R-:W-:Y:S05]  /*2870*/  BSYNC B1 ;  /* 0x0000000000017941 */ /* 0x000fea0003800000 */
.L_x_44:
[----:B0----5:R-:W-:Y:S01]  /*2880*/  LOP3.LUT R5, R24, 0xffffe000, RZ, 0xc0, !PT ;  /* 0xffffe00018057812 */ /* 0x021fe200078ec0ff */
        /* <DEDUP_REMOVED lines=9> */
.L_x_47:
[----:B------:R-:W-:Y:S05]  /*2920*/  BSYNC B1 ;  /* 0x0000000000017941 */ /* 0x000fea0003800000 */
.L_x_46:
        /* <DEDUP_REMOVED lines=10> */
.L_x_49:
[----:B------:R-:W-:Y:S05]  /*29d0*/  BSYNC B1 ;  /* 0x0000000000017941 */ /* 0x000fea0003800000 */
.L_x_48:
        /* <DEDUP_REMOVED lines=9> */
.L_x_51:
[----:B------:R-:W-:Y:S05]  /*2a70*/  BSYNC B1 ;  /* 0x0000000000017941 */ /* 0x000fea0003800000 */
.L_x_50:
        /* <DEDUP_REMOVED lines=9> */
.L_x_53:
[----:B------:R-:W-:Y:S05]  /*2b10*/  BSYNC B1 ;  /* 0x0000000000017941 */ /* 0x000fea0003800000 */
.L_x_52:
        /* <DEDUP_REMOVED lines=10> */
.L_x_55:
[----:B------:R-:W-:Y:S05]  /*2bc0*/  BSYNC B1 ;  /* 0x0000000000017941 */ /* 0x000fea0003800000 */
.L_x_54:
        /* <DEDUP_REMOVED lines=10> */
.L_x_57:
[----:B------:R-:W-:Y:S05]  /*2c70*/  BSYNC B1 ;  /* 0x0000000000017941 */ /* 0x000fea0003800000 */
.L_x_56:
        /* <DEDUP_REMOVED lines=9> */
.L_x_59:
[----:B------:R-:W-:Y:S05]  /*2d10*/  BSYNC B1 ;  /* 0x0000000000017941 */ /* 0x000fea0003800000 */
.L_x_58:
        /* <DEDUP_REMOVED lines=9> */
.L_x_61:
[----:B------:R-:W-:Y:S05]  /*2db0*/  BSYNC B1 ;  /* 0x0000000000017941 */ /* 0x000fea0003800000 */
.L_x_60:
        /* <DEDUP_REMOVED lines=10> */
.L_x_63:
[----:B------:R-:W-:Y:S05]  /*2e60*/  BSYNC B1 ;  /* 0x0000000000017941 */ /* 0x000fea0003800000 */
.L_x_62:
        /* <DEDUP_REMOVED lines=10> */
.L_x_65:
[----:B------:R-:W-:Y:S05]  /*2f10*/  BSYNC B1 ;  /* 0x0000000000017941 */ /* 0x000fea0003800000 */
.L_x_64:
        /* <DEDUP_REMOVED lines=9> */
.L_x_67:
[----:B------:R-:W-:Y:S05]  /*2fb0*/  BSYNC B1 ;  /* 0x0000000000017941 */ /* 0x000fea0003800000 */
.L_x_66:
        /* <DEDUP_REMOVED lines=9> */
.L_x_69:
[----:B------:R-:W-:Y:S05]  /*3050*/  BSYNC B1 ;  /* 0x0000000000017941 */ /* 0x000fea0003800000 */
.L_x_68:
        /* <DEDUP_REMOVED lines=10> */
.L_x_71:
[----:B------:R-:W-:Y:S05]  /*3100*/  BSYNC B1 ;  /* 0x0000000000017941 */ /* 0x000fea0003800000 */
.L_x_70:
        /* <DEDUP_REMOVED lines=10> */
.L_x_73:
[----:B------:R-:W-:Y:S05]  /*31b0*/  BSYNC B1 ;  /* 0x0000000000017941 */ /* 0x000fea0003800000 */
.L_x_72:
        /* <DEDUP_REMOVED lines=9> */
.L_x_75:
[----:B------:R-:W-:Y:S05]  /*3250*/  BSYNC B1 ;  /* 0x0000000000017941 */ /* 0x000fea0003800000 */
.L_x_74:
        /* <DEDUP_REMOVED lines=9> */
.L_x_77:
[----:B------:R-:W-:Y:S05]  /*32f0*/  BSYNC B1 ;  /* 0x0000000000017941 */ /* 0x000fea0003800000 */
.L_x_76:
        /* <DEDUP_REMOVED lines=10> */
.L_x_79:
[----:B------:R-:W-:Y:S05]  /*33a0*/  BSYNC B1 ;  /* 0x0000000000017941 */ /* 0x000fea0003800000 */
.L_x_78:
        /* <DEDUP_REMOVED lines=10> */
.L_x_81:
[----:B------:R-:W-:Y:S05]  /*3450*/  BSYNC B1 ;  /* 0x0000000000017941 */ /* 0x000fea0003800000 */
.L_x_80:
        /* <DEDUP_REMOVED lines=9> */
.L_x_83:
[----:B------:R-:W-:Y:S05]  /*34f0*/  BSYNC B1 ;  /* 0x0000000000017941 */ /* 0x000fea0003800000 */
.L_x_82:
        /* <DEDUP_REMOVED lines=9> */
.L_x_85:
[----:B------:R-:W-:Y:S05]  /*3590*/  BSYNC B1 ;  /* 0x0000000000017941 */ /* 0x000fea0003800000 */
.L_x_84:
        /* <DEDUP_REMOVED lines=10> */
.L_x_87:
[----:B------:R-:W-:Y:S05]  /*3640*/  BSYNC B1 ;  /* 0x0000000000017941 */ /* 0x000fea0003800000 */
.L_x_86:
        /* <DEDUP_REMOVED lines=10> */
.L_x_89:
[----:B------:R-:W-:Y:S05]  /*36f0*/  BSYNC B1 ;  /* 0x0000000000017941 */ /* 0x000fea0003800000 */
.L_x_88:
        /* <DEDUP_REMOVED lines=9> */
.L_x_91:
[----:B------:R-:W-:Y:S05]  /*3790*/  BSYNC B1 ;  /* 0x0000000000017941 */ /* 0x000fea0003800000 */
.L_x_90:
        /* <DEDUP_REMOVED lines=9> */
.L_x_93:
[----:B------:R-:W-:Y:S05]  /*3830*/  BSYNC B1 ;  /* 0x0000000000017941 */ /* 0x000fea0003800000 */
.L_x_92:
        /* <DEDUP_REMOVED lines=10> */
.L_x_95:
[----:B------:R-:W-:Y:S05]  /*38e0*/  BSYNC B1 ;  /* 0x0000000000017941 */ /* 0x000fea0003800000 */
.L_x_94:
        /* <DEDUP_REMOVED lines=10> */
.L_x_97:
[----:B------:R-:W-:Y:S05]  /*3990*/  BSYNC B1 ;  /* 0x0000000000017941 */ /* 0x000fea0003800000 */
.L_x_96:
        /* <DEDUP_REMOVED lines=9> */
.L_x_99:
[----:B------:R-:W-:Y:S05]  /*3a30*/  BSYNC B1 ;  /* 0x0000000000017941 */ /* 0x000fea0003800000 */
.L_x_98:
        /* <DEDUP_REMOVED lines=9> */
.L_x_101:
[----:B------:R-:W-:Y:S05]  /*3ad0*/  BSYNC B1 ;  /* 0x0000000000017941 */ /* 0x000fea0003800000 */
.L_x_100:
        /* <DEDUP_REMOVED lines=10> */
.L_x_103:
[----:B------:R-:W-:Y:S05]  /*3b80*/  BSYNC B1 ;  /* 0x0000000000017941 */ /* 0x000fea0003800000 */
.L_x_102:
        /* <DEDUP_REMOVED lines=10> */
.L_x_105:
[----:B------:R-:W-:Y:S05]  /*3c30*/  BSYNC B1 ;  /* 0x0000000000017941 */ /* 0x000fea0003800000 */
.L_x_104:
        /* <DEDUP_REMOVED lines=9> */
.L_x_107:
[----:B------:R-:W-:Y:S05]  /*3cd0*/  BSYNC B1 ;  /* 0x0000000000017941 */ /* 0x000fea0003800000 */
.L_x_106:
        /* <DEDUP_REMOVED lines=9> */
.L_x_109:
[----:B------:R-:W-:Y:S05]  /*3d70*/  BSYNC B1 ;  /* 0x0000000000017941 */ /* 0x000fea0003800000 */
.L_x_108:
        /* <DEDUP_REMOVED lines=10> */
.L_x_111:
[----:B------:R-:W-:Y:S05]  /*3e20*/  BSYNC B1 ;  /* 0x0000000000017941 */ /* 0x000fea0003800000 */
.L_x_110:
        /* <DEDUP_REMOVED lines=10> */
.L_x_113:
[----:B------:R-:W-:Y:S05]  /*3ed0*/  BSYNC B1 ;  /* 0x0000000000017941 */ /* 0x000fea0003800000 */
.L_x_112:
        /* <DEDUP_REMOVED lines=9> */
.L_x_115:
[----:B------:R-:W-:Y:S05]  /*3f70*/  BSYNC B1 ;  /* 0x0000000000017941 */ /* 0x000fea0003800000 */
.L_x_114:
        /* <DEDUP_REMOVED lines=9> */
.L_x_117:
[----:B------:R-:W-:Y:S05]  /*4010*/  BSYNC B1 ;  /* 0x0000000000017941 */ /* 0x000fea0003800000 */
.L_x_116:
        /* <DEDUP_REMOVED lines=10> */
.L_x_119:
[----:B------:R-:W-:Y:S05]  /*40c0*/  BSYNC B1 ;  /* 0x0000000000017941 */ /* 0x000fea0003800000 */
.L_x_118:
        /* <DEDUP_REMOVED lines=10> */
.L_x_121:
[----:B------:R-:W-:Y:S05]  /*4170*/  BSYNC B1 ;  /* 0x0000000000017941 */ /* 0x000fea0003800000 */
.L_x_120:
        /* <DEDUP_REMOVED lines=9> */
.L_x_123:
[----:B------:R-:W-:Y:S05]  /*4210*/  BSYNC B1 ;  /* 0x0000000000017941 */ /* 0x000fea0003800000 */
.L_x_122:
        /* <DEDUP_REMOVED lines=9> */
.L_x_125:
[----:B------:R-:W-:Y:S05]  /*42b0*/  BSYNC B1 ;  /* 0x0000000000017941 */ /* 0x000fea0003800000 */
.L_x_124:
        /* <DEDUP_REMOVED lines=10> */
.L_x_127:
[----:B------:R-:W-:Y:S05]  /*4360*/  BSYNC B1 ;  /* 0x0000000000017941 */ /* 0x000fea0003800000 */
.L_x_126:
        /* <DEDUP_REMOVED lines=10> */
.L_x_129:
[----:B------:R-:W-:Y:S05]  /*4410*/  BSYNC B1 ;  /* 0x0000000000017941 */ /* 0x000fea0003800000 */
.L_x_128:
        /* <DEDUP_REMOVED lines=9> */
.L_x_131:
[----:B------:R-:W-:Y:S05]  /*44b0*/  BSYNC B1 ;  /* 0x0000000000017941 */ /* 0x000fea0003800000 */
.L_x_130:
        /* <DEDUP_REMOVED lines=9> */
.L_x_133:
[----:B------:R-:W-:Y:S05]  /*4550*/  BSYNC B1 ;  /* 0x0000000000017941 */ /* 0x000fea0003800000 */
.L_x_132:
        /* <DEDUP_REMOVED lines=10> */
.L_x_135:
[----:B------:R-:W-:Y:S05]  /*4600*/  BSYNC B1 ;  /* 0x0000000000017941 */ /* 0x000fea0003800000 */
.L_x_134:
        /* <DEDUP_REMOVED lines=10> */
.L_x_137:
[----:B------:R-:W-:Y:S05]  /*46b0*/  BSYNC B1 ;  /* 0x0000000000017941 */ /* 0x000fea0003800000 */
.L_x_136:
        /* <DEDUP_REMOVED lines=9> */
.L_x_139:
[----:B------:R-:W-:Y:S05]  /*4750*/  BSYNC B1 ;  /* 0x0000000000017941 */ /* 0x000fea0003800000 */
.L_x_138:
        /* <DEDUP_REMOVED lines=9> */
.L_x_141:
[----:B------:R-:W-:Y:S05]  /*47f0*/  BSYNC B1 ;  /* 0x0000000000017941 */ /* 0x000fea0003800000 */
.L_x_140:
        /* <DEDUP_REMOVED lines=10> */
.L_x_143:
[----:B------:R-:W-:Y:S05]  /*48a0*/  BSYNC B1 ;  /* 0x0000000000017941 */ /* 0x000fea0003800000 */
.L_x_142:
        /* <DEDUP_REMOVED lines=10> */
.L_x_145:
[----:B------:R-:W-:Y:S05]  /*4950*/  BSYNC B1 ;  /* 0x0000000000017941 */ /* 0x000fea0003800000 */
.L_x_144:
        /* <DEDUP_REMOVED lines=9> */
.L_x_147:
[----:B------:R-:W-:Y:S05]  /*49f0*/  BSYNC B1 ;  /* 0x0000000000017941 */ /* 0x000fea0003800000 */
.L_x_146:
        /* <DEDUP_REMOVED lines=9> */
.L_x_149:
[----:B------:R-:W-:Y:S05]  /*4a90*/  BSYNC B1 ;  /* 0x0000000000017941 */ /* 0x000fea0003800000 */
.L_x_148:
        /* <DEDUP_REMOVED lines=10> */
.L_x_151:
[----:B------:R-:W-:Y:S05]  /*4b40*/  BSYNC B1 ;  /* 0x0000000000017941 */ /* 0x000fea0003800000 */
.L_x_150:
[----:B-----5:R-:W-:Y:S01]  /*4b50*/  LOP3.LUT R5, R24, 0xffffe000, RZ, 0xc0, !PT ;  /* 0xffffe00018057812 */ /* 0x020fe200078ec0ff */
[----:B------:R-:W-:Y:S01]  /*4b60*/  BSSY B1, `(.L_x_152) ;  /* 0x000000b000017945 */ /* 0x000fe20003800000 */
[----:B------:R-:W-:Y:S01]  /*4b70*/  ISETP.GT.AND P1, PT, R4, 0x79, PT ;  /* 0x000000790400780c */ /* 0x000fe20003f24270 */
[----:B------:R-:W-:Y:S02]  /*4b80*/  @P2 IMAD.MOV.U32 R4, RZ, RZ, R10 ;  /* 0x000000ffff042224 */ /* 0x000fe400078e000a */
[----:B------:R-:W-:Y:S01]  /*4b90*/  FMUL R5, R5, R90 ;  /* 0x0000005a05057220 */ /* 0x000fe20000400000 */
[----:B------:R-:W-:-:S03]  /*4ba0*/  ISETP.GT.AND P3, PT, R3, RZ, P1 ;  /* 0x000000ff0300720c */ /* 0x000fc60000f64270 */
[----:B------:R-:W-:Y:S01]  /*4bb0*/  FFMA R15, R84, R23, R5 ;  /* 0x00000017540f7223 */ /* 0x000fe20000000005 */
[----:B------:R-:W-:-:S04]  /*4bc0*/  @P2 IMAD.MOV.U32 R5, RZ, RZ, R11 ;  /* 0x000000ffff052224 */ /* 0x000fc800078e000b */
[----:B------:R-:W-:-:S05]  /*4bd0*/  F2FP.TF32.F32.PACK_B R15, R15 ;  /* 0x0000000fff0f723e */ /* 0x000fca00024050ff */
[----:B------:R0:W-:Y:S01]  /*4be0*/  @P2 STG.E desc[UR38][R4.64+0x1e0], R15 ;  /* 0x0001e00f04002986 */ /* 0x0001e2000c101926 */
[----:B------:R-:W-:Y:S05]  /*4bf0*/  @!P3 BRA `(.L_x_153) ;  /* 0x000000000004b947 */ /* 0x000fea0003800000 */
[----:B------:R0:W5:Y:S02]  /*4c00*/  LDG.E.LTC128B R24, desc[UR38][R6.64+0x1e4] ;  /* 0x0001e42606187981 */ /* 0x000164000c1e1920 */
.L_x_153:
[----:B------:R-:W-:Y:S05]  /*4c10*/  BSYNC B1 ;  /* 0x0000000000017941 */ /* 0x000fea0003800000 */
.L_x_152:
        /* <DEDUP_REMOVED lines=9> */
.L_x_155:
[----:B------:R-:W-:Y:S05]  /*4cb0*/  BSYNC B1 ;  /* 0x0000000000017941 */ /* 0x000fea0003800000 */
.L_x_154:
[----:B-----5:R-:W-:Y:S01]  /*4cc0*/  LOP3.LUT R5, R24, 0xffffe000, RZ, 0xc0, !PT ;  /* 0xffffe00018057812 */ /* 0x020fe200078ec0ff */
[----:B------:R-:W-:Y:S01]  /*4cd0*/  @P0 IMAD.MOV.U32 R4, RZ, RZ, R12 ;  /* 0x000000ffff040224 */ /* 0x000fe200078e000c */
[----:B------:R-:W-:Y:S01]  /*4ce0*/  ISETP.GT.AND P1, PT, R3, 0x8, P1 ;  /* 0x000000080300780c */ /* 0x000fe20000f24270 */
[----:B------:R-:W-:Y:S02]  /*4cf0*/  BSSY B1, `(.L_x_156) ;  /* 0x0000008000017945 */ /* 0x000fe40003800000 */
[----:B------:R-:W-:-:S04]  /*4d00*/  FMUL R5, R5, R90 ;  /* 0x0000005a05057220 */ /* 0x000fc80000400000 */
[----:B-1----:R-:W-:Y:S01]  /*4d10*/  FFMA R7, R86, R23, R5 ;  /* 0x0000001756077223 */ /* 0x002fe20000000005 */
[----:B------:R-:W-:-:S04]  /*4d20*/  @P0 IMAD.MOV.U32 R5, RZ, RZ, R13 ;  /* 0x000000ffff050224 */ /* 0x000fc800078e000d */
[----:B------:R-:W-:-:S05]  /*4d30*/  F2FP.TF32.F32.PACK_B R7, R7 ;  /* 0x00000007ff07723e */ /* 0x000fca00024050ff */
[----:B------:R1:W-:Y:S01]  /*4d40*/  @P0 STG.E desc[UR38][R4.64+0x1e0], R7 ;  /* 0x0001e00704000986 */ /* 0x0003e2000c101926 */
[----:B------:R-:W-:Y:S05]  /*4d50*/  @!P1 BRA `(.L_x_157) ;  /* 0x0000000000049947 */ /* 0x000fea0003800000 */
[----:B------:R0:W5:Y:S02]  /*4d60*/  LDG.E.LTC128B R24, desc[UR38][R8.64+0x1e4] ;  /* 0x0001e42608187981 */ /* 0x000164000c1e1920 */
.L_x_157:
[----:B------:R-:W-:Y:S05]  /*4d70*/  BSYNC B1 ;  /* 0x0000000000017941 */ /* 0x000fea0003800000 */
.L_x_156:
[----:B------:R-:W-:Y:S05]  /*4d80*/  @!P1 BRA `(.L_x_158) ;  /* 0x0000001000e89947 */ /* 0x000fea0003800000 */
[----:B-----5:R-:W-:-:S05]  /*4d90*/  LOP3.LUT R3, R24, 0xffffe000, RZ, 0xc0, !PT ;  /* 0xffffe00018037812 */ /* 0x020fca00078ec0ff */
[----:B-1----:R-:W-:-:S04]  /*4da0*/  FMUL R4, R3, R90 ;  /* 0x0000005a03047220 */ /* 0x002fc80000400000 */
[----:B------:R-:W-:-:S05]  /*4db0*/  FFMA R87, R87, R23, R4 ;  /* 0x0000001757577223 */ /* 0x000fca0000000004 */
[----:B------:R-:W-:-:S05]  /*4dc0*/  F2FP.TF32.F32.PACK_B R87, R87 ;  /* 0x00000057ff57723e */ /* 0x000fca00024050ff */
[----:B------:R1:W-:Y:S01]  /*4dd0*/  STG.E desc[UR38][R12.64+0x1e4], R87 ;  /* 0x0001e4570c007986 */ /* 0x0003e2000c101926 */
[----:B------:R-:W-:Y:S05]  /*4de0*/  BRA `(.L_x_158) ;  /* 0x0000001000d07947 */ /* 0x000fea0003800000 */
.L_x_33:
[----:B------:R-:W-:Y:S01]  /*4df0*/  ISETP.GT.AND P4, PT, R4, 0x1, PT ;  /* 0x000000010400780c */ /* 0x000fe20003f84270 */
[----:B------:R-:W-:Y:S01]  /*4e00*/  ULDC.64 UR4, c[0x0][0x5c0] ;  /* 0x0001700000047ab9 */ /* 0x000fe20000000a00 */
[-C--:B------:R-:W-:Y:S01]  /*4e10*/  FMUL R5, R24, R23.reuse ;  /* 0x0000001718057220 */ /* 0x080fe20000400000 */
[----:B------:R-:W-:Y:S01]  /*4e20*/  LEA R6, P3, R106, UR4, 0x2 ;  /* 0x000000046a067c11 */ /* 0x000fe2000f8610ff */
[-C--:B------:R-:W-:Y:S01]  /*4e30*/  FMUL R25, R25, R23.reuse ;  /* 0x0000001719197220 */ /* 0x080fe20000400000 */
[----:B------:R-:W-:Y:S01]  /*4e40*/  ISETP.GT.AND P1, PT, R3, RZ, P4 ;  /* 0x000000ff0300720c */ /* 0x000fe20002724270 */
[-C--:B------:R-:W-:Y:S01]  /*4e50*/  FMUL R11, R26, R23.reuse ;  /* 0x000000171a0b7220 */ /* 0x080fe20000400000 */
[----:B------:R-:W-:Y:S01]  /*4e60*/  LEA.HI.X R7, R106, UR5, R117, 0x2, P3 ;  /* 0x000000056a077c11 */ /* 0x000fe200098f1475 */
[----:B------:R-:W-:Y:S01]  /*4e70*/  FMUL R27, R27, R23 ;  /* 0x000000171b1b7220 */ /* 0x000fe20000400000 */
[----:B------:R-:W-:Y:S01]  /*4e80*/  F2FP.TF32.F32.PACK_B R5, R5 ;  /* 0x00000005ff05723e */ /* 0x000fe200024050ff */
[----:B------:R-:W-:Y:S01]  /*4e90*/  FMUL R29, R29, R23 ;  /* 0x000000171d1d7220 */ /* 0x000fe20000400000 */
[----:B------:R-:W-:Y:S01]  /*4ea0*/  F2FP.TF32.F32.PACK_B R25, R25 ;  /* 0x00000019ff19723e */ /* 0x000fe200024050ff */
[-C--:B------:R-:W-:Y:S01]  /*4eb0*/  FMUL R31, R31, R23.reuse ;  /* 0x000000171f1f7220 */ /* 0x080fe20000400000 */
[C---:B------:R-:W-:Y:S01]  /*4ec0*/  SHF.L.U64.HI R9, R91.reuse, 0x2, R92 ;  /* 0x000000025b097819 */ /* 0x040fe2000001025c */
[----:B------:R0:W-:Y:S01]  /*4ed0*/  @P2 STG.E desc[UR38][R6.64], R5 ;  /* 0x0000000506002986 */ /* 0x0001e2000c101926 */
[----:B------:R-:W-:Y:S01]  /*4ee0*/  LEA R8, P3, R91, R6, 0x2 ;  /* 0x000000065b087211 */ /* 0x000fe200078610ff */
[-C--:B------:R-:W-:Y:S01]  /*4ef0*/  FMUL R13, R32, R23.reuse ;  /* 0x00000017200d7220 */ /* 0x080fe20000400000 */
[C---:B------:R-:W-:Y:S01]  /*4f00*/  ISETP.GT.AND P2, PT, R4.reuse, 0x8, PT ;  /* 0x000000080400780c */ /* 0x040fe20003f44270 */
[----:B------:R-:W-:Y:S01]  /*4f10*/  @P1 STG.E desc[UR38][R6.64+0x4], R25 ;  /* 0x0000041906001986 */ /* 0x000fe2000c101926 */
[----:B------:R-:W-:Y:S01]  /*4f20*/  ISETP.GT.AND P1, PT, R4, 0x9, PT ;  /* 0x000000090400780c */ /* 0x000fe20003f24270 */
[----:B------:R-:W-:Y:S01]  /*4f30*/  IMAD.X R9, R9, 0x1, R7, P3 ;  /* 0x0000000109097824 */ /* 0x000fe200018e0607 */
[----:B------:R-:W-:Y:S01]  /*4f40*/  ISETP.GT.AND P0, PT, R3, 0x8, P0 ;  /* 0x000000080300780c */ /* 0x000fe20000704270 */
[-C--:B------:R-:W-:Y:S01]  /*4f50*/  FMUL R33, R33, R23.reuse ;  /* 0x0000001721217220 */ /* 0x080fe20000400000 */
[----:B------:R-:W-:Y:S01]  /*4f60*/  ISETP.GT.AND P4, PT, R3, 0x8, P4 ;  /* 0x000000080300780c */ /* 0x000fe20002784270 */
[-C--:B------:R-:W-:Y:S01]  /*4f70*/  FMUL R35, R35, R23.reuse ;  /* 0x0000001723237220 */ /* 0x080fe20000400000 */
[C---:B------:R-:W-:Y:S01]  /*4f80*/  ISETP.GT.AND P5, PT, R3.reuse, RZ, P2 ;  /* 0x000000ff0300720c */ /* 0x040fe200017a4270 */
[-C--:B0-----:R-:W-:Y:S01]  /*4f90*/  FMUL R5, R28, R23.reuse ;  /* 0x000000171c057220 */ /* 0x081fe20000400000 */
[----:B------:R-:W-:Y:S01]  /*4fa0*/  ISETP.GT.AND P3, PT, R3, RZ, P1 ;  /* 0x000000ff0300720c */ /* 0x000fe20000f64270 */
[----:B------:R-:W-:Y:S01]  /*4fb0*/  FMUL R37, R37, R23 ;  /* 0x0000001725257220 */ /* 0x000fe20000400000 */
[----:B------:R-:W-:Y:S01]  /*4fc0*/  F2FP.TF32.F32.PACK_B R11, R11 ;  /* 0x0000000bff0b723e */ /* 0x000fe200024050ff */
[----:B------:R-:W-:Y:S01]  /*4fd0*/  FMUL R39, R39, R23 ;  /* 0x0000001727277220 */ /* 0x000fe20000400000 */
[----:B------:R-:W-:Y:S01]  /*4fe0*/  F2FP.TF32.F32.PACK_B R27, R27 ;  /* 0x0000001bff1b723e */ /* 0x000fe200024050ff */
[----:B------:R-:W-:Y:S01]  /*4ff0*/  FMUL R41, R41, R23 ;  /* 0x0000001729297220 */ /* 0x000fe20000400000 */
[----:B------:R-:W-:Y:S01]  /*5000*/  F2FP.TF32.F32.PACK_B R5, R5 ;  /* 0x00000005ff05723e */ /* 0x000fe200024050ff */
[----:B------:R0:W-:Y:S01]  /*5010*/  @P0 STG.E desc[UR38][R8.64], R11 ;  /* 0x0000000b08000986 */ /* 0x0001e2000c101926 */
[----:B------:R-:W-:Y:S01]  /*5020*/  F2FP.TF32.F32.PACK_B R29, R29 ;  /* 0x0000001dff1d723e */ /* 0x000fe200024050ff */
[-C--:B------:R-:W-:Y:S01]  /*5030*/  FMUL R43, R43, R23.reuse ;  /* 0x000000172b2b7220 */ /* 0x080fe20000400000 */
[C---:B------:R-:W-:Y:S01]  /*5040*/  ISETP.GT.AND P0, PT, R4.reuse, 0x10, PT ;  /* 0x000000100400780c */ /* 0x040fe20003f04270 */
[----:B------:R-:W-:Y:S01]  /*5050*/  @P4 STG.E desc[UR38][R8.64+0x4], R27 ;  /* 0x0000041b08004986 */ /* 0x000fe2000c101926 */
[----:B------:R-:W-:Y:S01]  /*5060*/  ISETP.GT.AND P2, PT, R3, 0x8, P2 ;  /* 0x000000080300780c */ /* 0x000fe20001744270 */
[-C--:B------:R-:W-:Y:S01]  /*5070*/  FMUL R45, R45, R23.reuse ;  /* 0x000000172d2d7220 */ /* 0x080fe20000400000 */
[C---:B------:R-:W-:Y:S01]  /*5080*/  ISETP.GT.AND P1, PT, R3.reuse, 0x8, P1 ;  /* 0x000000080300780c */ /* 0x040fe20000f24270 */
[----:B------:R1:W-:Y:S01]  /*5090*/  @P5 STG.E desc[UR38][R6.64+0x20], R5 ;  /* 0x0000200506005986 */ /* 0x0003e2000c101926 */
[----:B------:R-:W-:Y:S01]  /*50a0*/  ISETP.GT.AND P5, PT, R3, RZ, P0 ;  /* 0x000000ff0300720c */ /* 0x000fe200007a4270 */
[----:B------:R-:W-:Y:S01]  /*50b0*/  FMUL R47, R47, R23 ;  /* 0x000000172f2f7220 */ /* 0x000fe20000400000 */
[----:B------:R-:W-:Y:S01]  /*50c0*/  F2FP.TF32.F32.PACK_B R31, R31 ;  /* 0x0000001fff1f723e */ /* 0x000fe200024050ff */
[----:B------:R-:W-:Y:S01]  /*50d0*/  @P3 STG.E desc[UR38][R6.64+0x24], R29 ;  /* 0x0000241d06003986 */ /* 0x000fe2000c101926 */
[----:B------:R-:W-:Y:S01]  /*50e0*/  ISETP.GT.AND P3, PT, R4, 0x11, PT ;  /* 0x000000110400780c */ /* 0x000fe20003f64270 */
[----:B0-----:R-:W-:Y:S01]  /*50f0*/  FMUL R11, R30, R23 ;  /* 0x000000171e0b7220 */ /* 0x001fe20000400000 */
[----:B------:R-:W-:Y:S01]  /*5100*/  F2FP.TF32.F32.PACK_B R13, R13 ;  /* 0x0000000dff0d723e */ /* 0x000fe200024050ff */
[-C--:B------:R-:W-:Y:S01]  /*5110*/  FMUL R49, R49, R23.reuse ;  /* 0x0000001731317220 */ /* 0x080fe20000400000 */
[----:B------:R-:W-:Y:S01]  /*5120*/  ISETP.GT.AND P4, PT, R3, RZ, P3 ;  /* 0x000000ff0300720c */ /* 0x000fe20001f84270 */
[----:B------:R-:W-:Y:S01]  /*5130*/  FMUL R51, R51, R23 ;  /* 0x0000001733337220 */ /* 0x000fe20000400000 */
[----:B------:R-:W-:Y:S01]  /*5140*/  F2FP.TF32.F32.PACK_B R11, R11 ;  /* 0x0000000bff0b723e */ /* 0x000fe200024050ff */
[----:B-1----:R-:W-:Y:S01]  /*5150*/  FMUL R5, R34, R23 ;  /* 0x0000001722057220 */ /* 0x002fe20000400000 */
[----:B------:R-:W-:Y:S01]  /*5160*/  F2FP.TF32.F32.PACK_B R33, R33 ;  /* 0x00000021ff21723e */ /* 0x000fe200024050ff */
[-C--:B------:R-:W-:Y:S01]  /*5170*/  FMUL R53, R53, R23.reuse ;  /* 0x0000001735357220 */ /* 0x080fe20000400000 */
[----:B------:R-:W-:Y:S01]  /*5180*/  ISETP.GT.AND P0, PT, R3, 0x8, P0 ;  /* 0x000000080300780c */ /* 0x000fe20000704270 */
[----:B------:R0:W-:Y:S01]  /*5190*/  @P2 STG.E desc[UR38][R8.64+0x20], R11 ;  /* 0x0000200b08002986 */ /* 0x0001e2000c101926 */
[C---:B------:R-:W-:Y:S01]  /*51a0*/  ISETP.GT.AND P2, PT, R4.reuse, 0x19, PT ;  /* 0x000000190400780c */ /* 0x040fe20003f44270 */
[----:B------:R-:W-:Y:S01]  /*51b0*/  FMUL R55, R55, R23 ;  /* 0x0000001737377220 */ /* 0x000fe20000400000 */
[----:B------:R-:W-:Y:S01]  /*51c0*/  F2FP.TF32.F32.PACK_B R5, R5 ;  /* 0x00000005ff05723e */ /* 0x000fe200024050ff */
[----:B------:R-:W-:Y:S01]  /*51d0*/  @P1 STG.E desc[UR38][R8.64+0x24], R31 ;  /* 0x0000241f08001986 */ /* 0x000fe2000c101926 */
[----:B------:R-:W-:Y:S01]  /*51e0*/  ISETP.GT.AND P1, PT, R4, 0x18, PT ;  /* 0x000000180400780c */ /* 0x000fe20003f24270 */
[----:B------:R-:W-:Y:S01]  /*51f0*/  FMUL R57, R57, R23 ;  /* 0x0000001739397220 */ /* 0x000fe20000400000 */
[----:B------:R-:W-:Y:S01]  /*5200*/  F2FP.TF32.F32.PACK_B R35, R35 ;  /* 0x00000023ff23723e */ /* 0x000fe200024050ff */
[----:B------:R1:W-:Y:S01]  /*5210*/  @P5 STG.E desc[UR38][R6.64+0x40], R13 ;  /* 0x0000400d06005986 */ /* 0x0003e2000c101926 */
[----:B------:R-:W-:Y:S01]  /*5220*/  ISETP.GT.AND P5, PT, R3, RZ, P1 ;  /* 0x000000ff0300720c */ /* 0x000fe20000fa4270 */
[----:B------:R-:W-:Y:S01]  /*5230*/  FMUL R59, R59, R23 ;  /* 0x000000173b3b7220 */ /* 0x000fe20000400000 */
[----:B------:R-:W-:Y:S01]  /*5240*/  F2FP.TF32.F32.PACK_B R37, R37 ;  /* 0x00000025ff25723e */ /* 0x000fe200024050ff */
[----:B------:R-:W-:Y:S01]  /*5250*/  @P4 STG.E desc[UR38][R6.64+0x44], R33 ;  /* 0x0000442106004986 */ /* 0x000fe2000c101926 */
[C---:B------:R-:W-:Y:S01]  /*5260*/  ISETP.GT.AND P4, PT, R3.reuse, 0x8, P3 ;  /* 0x000000080300780c */ /* 0x040fe20001f84270 */
[-C--:B0-----:R-:W-:Y:S01]  /*5270*/  FMUL R11, R36, R23.reuse ;  /* 0x00000017240b7220 */ /* 0x081fe20000400000 */
[----:B------:R-:W-:Y:S01]  /*5280*/  ISETP.GT.AND P3, PT, R3, RZ, P2 ;  /* 0x000000ff0300720c */ /* 0x000fe20001764270 */
[----:B------:R0:W-:Y:S01]  /*5290*/  @P0 STG.E desc[UR38][R8.64+0x40], R5 ;  /* 0x0000400508000986 */ /* 0x0001e2000c101926 */
[----:B------:R-:W-:Y:S01]  /*52a0*/  ISETP.GT.AND P0, PT, R4, 0x20, PT ;  /* 0x000000200400780c */ /* 0x000fe20003f04270 */
[----:B------:R-:W-:Y:S01]  /*52b0*/  FMUL R61, R61, R23 ;  /* 0x000000173d3d7220 */ /* 0x000fe20000400000 */
[----:B------:R-:W-:Y:S01]  /*52c0*/  F2FP.TF32.F32.PACK_B R11, R11 ;  /* 0x0000000bff0b723e */ /* 0x000fe200024050ff */
[-C--:B-1----:R-:W-:Y:S01]  /*52d0*/  FMUL R13, R40, R23.reuse ;  /* 0x00000017280d7220 */ /* 0x082fe20000400000 */
[----:B------:R-:W-:Y:S01]  /*52e0*/  ISETP.GT.AND P1, PT, R3, 0x8, P1 ;  /* 0x000000080300780c */ /* 0x000fe20000f24270 */
[----:B------:R-:W-:Y:S01]  /*52f0*/  FMUL R63, R63, R23 ;  /* 0x000000173f3f7220 */ /* 0x000fe20000400000 */
[----:B------:R-:W-:Y:S01]  /*5300*/  F2FP.TF32.F32.PACK_B R39, R39 ;  /* 0x00000027ff27723e */ /* 0x000fe200024050ff */
[----:B------:R-:W-:Y:S01]  /*5310*/  FMUL R65, R65, R23 ;  /* 0x0000001741417220 */ /* 0x000fe20000400000 */
[----:B------:R-:W-:Y:S01]  /*5320*/  F2FP.TF32.F32.PACK_B R13, R13 ;  /* 0x0000000dff0d723e */ /* 0x000fe200024050ff */
[----:B------:R-:W-:Y:S01]  /*5330*/  @P4 STG.E desc[UR38][R8.64+0x44], R35 ;  /* 0x0000442308004986 */ /* 0x000fe2000c101926 */
[C---:B------:R-:W-:Y:S01]  /*5340*/  ISETP.GT.AND P4, PT, R3.reuse, 0x8, P2 ;  /* 0x000000080300780c */ /* 0x040fe20001784270 */
[-C--:B0-----:R-:W-:Y:S01]  /*5350*/  FMUL R5, R38, R23.reuse ;  /* 0x0000001726057220 */ /* 0x081fe20000400000 */
[C---:B------:R-:W-:Y:S01]  /*5360*/  ISETP.GT.AND P2, PT, R4.reuse, 0x21, PT ;  /* 0x000000210400780c */ /* 0x040fe20003f44270 */
[----:B------:R0:W-:Y:S01]  /*5370*/  @P5 STG.E desc[UR38][R6.64+0x60], R11 ;  /* 0x0000600b06005986 */ /* 0x0001e2000c101926 */
[----:B------:R-:W-:Y:S01]  /*5380*/  ISETP.GT.AND P5, PT, R3, RZ, P0 ;  /* 0x000000ff0300720c */ /* 0x000fe200007a4270 */
[----:B------:R-:W-:Y:S01]  /*5390*/  FMUL R67, R67, R23 ;  /* 0x0000001743437220 */ /* 0x000fe20000400000 */
[----:B------:R-:W-:Y:S01]  /*53a0*/  F2FP.TF32.F32.PACK_B R5, R5 ;  /* 0x00000005ff05723e */ /* 0x000fe200024050ff */
[----:B------:R-:W-:Y:S01]  /*53b0*/  @P3 STG.E desc[UR38][R6.64+0x64], R37 ;  /* 0x0000642506003986 */ /* 0x000fe2000c101926 */
[----:B------:R-:W-:Y:S01]  /*53c0*/  ISETP.GT.AND P3, PT, R3, RZ, P2 ;  /* 0x000000ff0300720c */ /* 0x000fe20001764270 */
[----:B------:R-:W-:Y:S01]  /*53d0*/  FMUL R69, R69, R23 ;  /* 0x0000001745457220 */ /* 0x000fe20000400000 */
[----:B------:R-:W-:Y:S01]  /*53e0*/  F2FP.TF32.F32.PACK_B R41, R41 ;  /* 0x00000029ff29723e */ /* 0x000fe200024050ff */
[----:B------:R1:W-:Y:S01]  /*53f0*/  @P1 STG.E desc[UR38][R8.64+0x60], R5 ;  /* 0x0000600508001986 */ /* 0x0003e2000c101926 */
[----:B------:R-:W-:Y:S01]  /*5400*/  ISETP.GT.AND P1, PT, R4, 0x28, PT ;  /* 0x000000280400780c */ /* 0x000fe20003f24270 */
[-C--:B------:R-:W-:Y:S01]  /*5410*/  FMUL R71, R71, R23.reuse ;  /* 0x0000001747477220 */ /* 0x080fe20000400000 */
[C---:B------:R-:W-:Y:S01]  /*5420*/  ISETP.GT.AND P0, PT, R3.reuse, 0x8, P0 ;  /* 0x000000080300780c */ /* 0x040fe20000704270 */
[----:B------:R-:W-:Y:S01]  /*5430*/  @P4 STG.E desc[UR38][R8.64+0x64], R39 ;  /* 0x0000642708004986 */ /* 0x000fe2000c101926 */
[C---:B------:R-:W-:Y:S01]  /*5440*/  ISETP.GT.AND P4, PT, R3.reuse, 0x8, P2 ;  /* 0x000000080300780c */ /* 0x040fe20001784270 */
[-C--:B0-----:R-:W-:Y:S01]  /*5450*/  FMUL R11, R44, R23.reuse ;  /* 0x000000172c0b7220 */ /* 0x081fe20000400000 */
[----:B------:R-:W-:Y:S01]  /*5460*/  ISETP.GT.AND P2, PT, R4, 0x29, PT ;  /* 0x000000290400780c */ /* 0x000fe20003f44270 */
[----:B------:R0:W-:Y:S01]  /*5470*/  @P5 STG.E desc[UR38][R6.64+0x80], R13 ;  /* 0x0000800d06005986 */ /* 0x0001e2000c101926 */
[----:B------:R-:W-:Y:S01]  /*5480*/  ISETP.GT.AND P5, PT, R3, RZ, P1 ;  /* 0x000000ff0300720c */ /* 0x000fe20000fa4270 */
[----:B------:R-:W-:Y:S01]  /*5490*/  FMUL R73, R73, R23 ;  /* 0x0000001749497220 */ /* 0x000fe20000400000 */
[----:B------:R-:W-:Y:S01]  /*54a0*/  F2FP.TF32.F32.PACK_B R43, R43 ;  /* 0x0000002bff2b723e */ /* 0x000fe200024050ff */
[-C--:B-1----:R-:W-:Y:S01]  /*54b0*/  FMUL R5, R42, R23.reuse ;  /* 0x000000172a057220 */ /* 0x082fe20000400000 */
[----:B------:R-:W-:Y:S01]  /*54c0*/  @P3 STG.E desc[UR38][R6.64+0x84], R41 ;  /* 0x0000842906003986 */ /* 0x000fe2000c101926 */
[----:B------:R-:W-:Y:S01]  /*54d0*/  ISETP.GT.AND P3, PT, R3, RZ, P2 ;  /* 0x000000ff0300720c */ /* 0x000fe20001764270 */
[----:B------:R-:W-:Y:S01]  /*54e0*/  FMUL R75, R75, R23 ;  /* 0x000000174b4b7220 */ /* 0x000fe20000400000 */
[----:B------:R-:W-:Y:S01]  /*54f0*/  F2FP.TF32.F32.PACK_B R11, R11 ;  /* 0x0000000bff0b723e */ /* 0x000fe200024050ff */
[----:B------:R-:W-:Y:S01]  /*5500*/  FMUL R77, R77, R23 ;  /* 0x000000174d4d7220 */ /* 0x000fe20000400000 */
[----:B------:R-:W-:Y:S01]  /*5510*/  F2FP.TF32.F32.PACK_B R5, R5 ;  /* 0x00000005ff05723e */ /* 0x000fe200024050ff */
[----:B------:R-:W-:Y:S01]  /*5520*/  FMUL R79, R79, R23 ;  /* 0x000000174f4f7220 */ /* 0x000fe20000400000 */
[----:B------:R-:W-:Y:S01]  /*5530*/  F2FP.TF32.F32.PACK_B R45, R45 ;  /* 0x0000002dff2d723e */ /* 0x000fe200024050ff */
[-C--:B0-----:R-:W-:Y:S01]  /*5540*/  FMUL R13, R48, R23.reuse ;  /* 0x00000017300d7220 */ /* 0x081fe20000400000 */
[----:B------:R-:W-:Y:S01]  /*5550*/  ISETP.GT.AND P1, PT, R3, 0x8, P1 ;  /* 0x000000080300780c */ /* 0x000fe20000f24270 */
[----:B------:R0:W-:Y:S01]  /*5560*/  @P0 STG.E desc[UR38][R8.64+0x80], R5 ;  /* 0x0000800508000986 */ /* 0x0001e2000c101926 */
[----:B------:R-:W-:Y:S01]  /*5570*/  ISETP.GT.AND P0, PT, R4, 0x30, PT ;  /* 0x000000300400780c */ /* 0x000fe20003f04270 */
[----:B------:R-:W-:Y:S01]  /*5580*/  FMUL R81, R81, R23 ;  /* 0x0000001751517220 */ /* 0x000fe20000400000 */
[----:B------:R-:W-:Y:S01]  /*5590*/  F2FP.TF32.F32.PACK_B R47, R47 ;  /* 0x0000002fff2f723e */ /* 0x000fe200024050ff */
[----:B------:R-:W-:Y:S01]  /*55a0*/  @P4 STG.E desc[UR38][R8.64+0x84], R43 ;  /* 0x0000842b08004986 */ /* 0x000fe2000c101926 */
[C---:B------:R-:W-:Y:S01]  /*55b0*/  ISETP.GT.AND P4, PT, R3.reuse, 0x8, P2 ;  /* 0x000000080300780c */ /* 0x040fe20001784270 */
[-C--:B------:R-:W-:Y:S01]  /*55c0*/  FMUL R15, R82, R23.reuse ;  /* 0x00000017520f7220 */ /* 0x080fe20000400000 */
[----:B------:R-:W-:Y:S01]  /*55d0*/  ISETP.GT.AND P2, PT, R4, 0x31, PT ;  /* 0x000000310400780c */ /* 0x000fe20003f44270 */
[----:B------:R1:W-:Y:S01]  /*55e0*/  @P5 STG.E desc[UR38][R6.64+0xa0], R11 ;  /* 0x0000a00b06005986 */ /* 0x0003e2000c101926 */
[----:B------:R-:W-:Y:S01]  /*55f0*/  ISETP.GT.AND P5, PT, R3, RZ, P0 ;  /* 0x000000ff0300720c */ /* 0x000fe200007a4270 */
[----:B------:R-:W-:Y:S01]  /*5600*/  FMUL R83, R83, R23 ;  /* 0x0000001753537220 */ /* 0x000fe20000400000 */
[----:B------:R-:W-:Y:S01]  /*5610*/  F2FP.TF32.F32.PACK_B R13, R13 ;  /* 0x0000000dff0d723e */ /* 0x000fe200024050ff */
[-C--:B0-----:R-:W-:Y:S01]  /*5620*/  FMUL R5, R46, R23.reuse ;  /* 0x000000172e057220 */ /* 0x081fe20000400000 */
[----:B------:R-:W-:Y:S01]  /*5630*/  @P3 STG.E desc[UR38][R6.64+0xa4], R45 ;  /* 0x0000a42d06003986 */ /* 0x000fe2000c101926 */
[----:B------:R-:W-:Y:S01]  /*5640*/  ISETP.GT.AND P3, PT, R3, RZ, P2 ;  /* 0x000000ff0300720c */ /* 0x000fe20001764270 */
[----:B------:R-:W-:Y:S01]  /*5650*/  FMUL R21, R84, R23 ;  /* 0x0000001754157220 */ /* 0x000fe20000400000 */
[----:B------:R-:W-:Y:S01]  /*5660*/  F2FP.TF32.F32.PACK_B R49, R49 ;  /* 0x00000031ff31723e */ /* 0x000fe200024050ff */
[----:B------:R-:W-:Y:S01]  /*5670*/  FMUL R85, R85, R23 ;  /* 0x0000001755557220 */ /* 0x000fe20000400000 */
[----:B------:R-:W-:Y:S01]  /*5680*/  F2FP.TF32.F32.PACK_B R5, R5 ;  /* 0x00000005ff05723e */ /* 0x000fe200024050ff */
[-C--:B------:R-:W-:Y:S01]  /*5690*/  FMUL R87, R87, R23.reuse ;  /* 0x0000001757577220 */ /* 0x080fe20000400000 */
[----:B------:R-:W-:Y:S01]  /*56a0*/  ISETP.GT.AND P0, PT, R3, 0x8, P0 ;  /* 0x000000080300780c */ /* 0x000fe20000704270 */
[----:B-1----:R-:W-:Y:S01]  /*56b0*/  FMUL R11, R52, R23 ;  /* 0x00000017340b7220 */ /* 0x002fe20000400000 */
[----:B------:R-:W-:Y:S01]  /*56c0*/  F2FP.TF32.F32.PACK_B R51, R51 ;  /* 0x00000033ff33723e */ /* 0x000fe200024050ff */
[----:B------:R0:W-:Y:S01]  /*56d0*/  @P1 STG.E desc[UR38][R8.64+0xa0], R5 ;  /* 0x0000a00508001986 */ /* 0x0001e2000c101926 */
[----:B------:R-:W-:-:S02]  /*56e0*/  ISETP.GT.AND P1, PT, R4, 0x38, PT ;  /* 0x000000380400780c */ /* 0x000fc40003f24270 */
[----:B------:R-:W-:Y:S01]  /*56f0*/  F2FP.TF32.F32.PACK_B R11, R11 ;  /* 0x0000000bff0b723e */ /* 0x000fe200024050ff */
[----:B------:R-:W-:Y:S01]  /*5700*/  @P4 STG.E desc[UR38][R8.64+0xa4], R47 ;  /* 0x0000a42f08004986 */ /* 0x000fe2000c101926 */
[C---:B------:R-:W-:Y:S02]  /*5710*/  ISETP.GT.AND P4, PT, R3.reuse, 0x8, P2 ;  /* 0x000000080300780c */ /* 0x040fe40001784270 */
[----:B------:R-:W-:Y:S01]  /*5720*/  ISETP.GT.AND P2, PT, R4, 0x39, PT ;  /* 0x000000390400780c */ /* 0x000fe20003f44270 */
[----:B------:R1:W-:Y:S01]  /*5730*/  @P5 STG.E desc[UR38][R6.64+0xc0], R13 ;  /* 0x0000c00d06005986 */ /* 0x0003e2000c101926 */
[C---:B------:R-:W-:Y:S02]  /*5740*/  ISETP.GT.AND P5, PT, R3.reuse, RZ, P1 ;  /* 0x000000ff0300720c */ /* 0x040fe40000fa4270 */
[----:B------:R-:W-:Y:S01]  /*5750*/  F2FP.TF32.F32.PACK_B R53, R53 ;  /* 0x00000035ff35723e */ /* 0x000fe200024050ff */
[----:B0-----:R-:W-:Y:S01]  /*5760*/  FMUL R5, R50, R23 ;  /* 0x0000001732057220 */ /* 0x001fe20000400000 */
[----:B------:R-:W-:Y:S01]  /*5770*/  @P3 STG.E desc[UR38][R6.64+0xc4], R49 ;  /* 0x0000c43106003986 */ /* 0x000fe2000c101926 */
[----:B------:R-:W-:-:S02]  /*5780*/  ISETP.GT.AND P3, PT, R3, RZ, P2 ;  /* 0x000000ff0300720c */ /* 0x000fc40001764270 */
[----:B------:R-:W-:Y:S02]  /*5790*/  ISETP.GT.AND P1, PT, R3, 0x8, P1 ;  /* 0x000000080300780c */ /* 0x000fe40000f24270 */
[----:B------:R-:W-:Y:S01]  /*57a0*/  F2FP.TF32.F32.PACK_B R5, R5 ;  /* 0x00000005ff05723e */ /* 0x000fe200024050ff */
[----:B-1----:R-:W-:Y:S01]  /*57b0*/  FMUL R13, R56, R23 ;  /* 0x00000017380d7220 */ /* 0x002fe20000400000 */
[----:B------:R-:W-:-:S03]  /*57c0*/  F2FP.TF32.F32.PACK_B R55, R55 ;  /* 0x00000037ff37723e */ /* 0x000fc600024050ff */
[----:B------:R0:W-:Y:S01]  /*57d0*/  @P0 STG.E desc[UR38][R8.64+0xc0], R5 ;  /* 0x0000c00508000986 */ /* 0x0001e2000c101926 */
[C---:B------:R-:W-:Y:S02]  /*57e0*/  ISETP.GT.AND P0, PT, R4.reuse, 0x40, PT ;  /* 0x000000400400780c */ /* 0x040fe40003f04270 */
        /* <DEDUP_REMOVED lines=71> */
[----:B------:R-:W-:Y:S01]  /*5c60*/  @P3 STG.E desc[UR38][R6.64+0x164], R69 ;  /* 0x0001644506003986 */ /* 0x000fe2000c101926 */
[----:B0-----:R-:W-:Y:S01]  /*5c70*/  FMUL R5, R70, R23 ;  /* 0x0000001746057220 */ /* 0x001fe20000400000 */
[----:B------:R-:W-:-:S02]  /*5c80*/  ISETP.GT.AND P3, PT, R3, RZ, P2 ;  /* 0x000000ff0300720c */ /* 0x000fc40001764270 */
[----:B------:R-:W-:Y:S02]  /*5c90*/  ISETP.GT.AND P0, PT, R3, 0x8, P0 ;  /* 0x000000080300780c */ /* 0x000fe40000704270 */
[----:B------:R-:W-:Y:S01]  /*5ca0*/  F2FP.TF32.F32.PACK_B R5, R5 ;  /* 0x00000005ff05723e */ /* 0x000fe200024050ff */
[----:B-1----:R-:W-:Y:S01]  /*5cb0*/  FMUL R11, R76, R23 ;  /* 0x000000174c0b7220 */ /* 0x002fe20000400000 */
[----:B------:R-:W-:-:S03]  /*5cc0*/  F2FP.TF32.F32.PACK_B R75, R75 ;  /* 0x0000004bff4b723e */ /* 0x000fc600024050ff */
[----:B------:R0:W-:Y:S01]  /*5cd0*/  @P1 STG.E desc[UR38][R8.64+0x160], R5 ;  /* 0x0001600508001986 */ /* 0x0001e2000c101926 */
[----:B------:R-:W-:Y:S02]  /*5ce0*/  F2FP.TF32.F32.PACK_B R77, R77 ;  /* 0x0000004dff4d723e */ /* 0x000fe400024050ff */
[----:B------:R-:W-:Y:S01]  /*5cf0*/  F2FP.TF32.F32.PACK_B R11, R11 ;  /* 0x0000000bff0b723e */ /* 0x000fe200024050ff */
[----:B------:R-:W-:Y:S01]  /*5d00*/  @P4 STG.E desc[UR38][R8.64+0x164], R71 ;  /* 0x0001644708004986 */ /* 0x000fe2000c101926 */
[C---:B------:R-:W-:Y:S02]  /*5d10*/  ISETP.GT.AND P4, PT, R4.reuse, 0x68, PT ;  /* 0x000000680400780c */ /* 0x040fe40003f84270 */
[----:B------:R-:W-:Y:S01]  /*5d20*/  F2FP.TF32.F32.PACK_B R79, R79 ;  /* 0x0000004fff4f723e */ /* 0x000fe200024050ff */
[----:B------:R1:W-:Y:S01]  /*5d30*/  @P5 STG.E desc[UR38][R6.64+0x180], R13 ;  /* 0x0001800d06005986 */ /* 0x0003e2000c101926 */
[----:B------:R-:W-:Y:S02]  /*5d40*/  ISETP.GT.AND P5, PT, R4, 0x69, PT ;  /* 0x000000690400780c */ /* 0x000fe40003fa4270 */
[----:B------:R-:W-:Y:S01]  /*5d50*/  F2FP.TF32.F32.PACK_B R81, R81 ;  /* 0x00000051ff51723e */ /* 0x000fe200024050ff */
[----:B------:R-:W-:Y:S01]  /*5d60*/  @P3 STG.E desc[UR38][R6.64+0x184], R73 ;  /* 0x0001844906003986 */ /* 0x000fe2000c101926 */
[C---:B------:R-:W-:Y:S01]  /*5d70*/  ISETP.GT.AND P3, PT, R3.reuse, 0x8, P2 ;  /* 0x000000080300780c */ /* 0x040fe20001764270 */
[----:B0-----:R-:W-:Y:S01]  /*5d80*/  FMUL R5, R74, R23 ;  /* 0x000000174a057220 */ /* 0x001fe20000400000 */
[----:B------:R-:W-:-:S02]  /*5d90*/  ISETP.GT.AND P2, PT, R3, RZ, P4 ;  /* 0x000000ff0300720c */ /* 0x000fc40002744270 */
[C---:B------:R-:W-:Y:S02]  /*5da0*/  ISETP.GT.AND P1, PT, R3.reuse, RZ, P5 ;  /* 0x000000ff0300720c */ /* 0x040fe40002f24270 */
[C---:B------:R-:W-:Y:S01]  /*5db0*/  ISETP.GT.AND P4, PT, R3.reuse, 0x8, P4 ;  /* 0x000000080300780c */ /* 0x040fe20002784270 */
[----:B-1----:R-:W-:Y:S01]  /*5dc0*/  FMUL R13, R78, R23 ;  /* 0x000000174e0d7220 */ /* 0x002fe20000400000 */
[----:B------:R-:W-:Y:S02]  /*5dd0*/  F2FP.TF32.F32.PACK_B R5, R5 ;  /* 0x00000005ff05723e */ /* 0x000fe400024050ff */
[----:B------:R-:W-:Y:S02]  /*5de0*/  ISETP.GT.AND P5, PT, R3, 0x8, P5 ;  /* 0x000000080300780c */ /* 0x000fe40002fa4270 */
[----:B------:R-:W-:Y:S01]  /*5df0*/  F2FP.TF32.F32.PACK_B R13, R13 ;  /* 0x0000000dff0d723e */ /* 0x000fe200024050ff */
[----:B------:R0:W-:Y:S01]  /*5e00*/  @P0 STG.E desc[UR38][R8.64+0x180], R5 ;  /* 0x0001800508000986 */ /* 0x0001e2000c101926 */
[----:B------:R-:W-:-:S02]  /*5e10*/  ISETP.GT.AND P0, PT, R4, 0x79, PT ;  /* 0x000000790400780c */ /* 0x000fc40003f04270 */
[----:B------:R-:W-:Y:S01]  /*5e20*/  F2FP.TF32.F32.PACK_B R15, R15 ;  /* 0x0000000fff0f723e */ /* 0x000fe200024050ff */
[----:B------:R-:W-:Y:S01]  /*5e30*/  @P3 STG.E desc[UR38][R8.64+0x184], R75 ;  /* 0x0001844b08003986 */ /* 0x000fe2000c101926 */
[C---:B------:R-:W-:Y:S02]  /*5e40*/  ISETP.GT.AND P3, PT, R4.reuse, 0x70, PT ;  /* 0x000000700400780c */ /* 0x040fe40003f64270 */
[----:B------:R-:W-:Y:S01]  /*5e50*/  F2FP.TF32.F32.PACK_B R83, R83 ;  /* 0x00000053ff53723e */ /* 0x000fe200024050ff */
[----:B------:R1:W-:Y:S01]  /*5e60*/  @P2 STG.E desc[UR38][R6.64+0x1a0], R11 ;  /* 0x0001a00b06002986 */ /* 0x0003e2000c101926 */
[C---:B------:R-:W-:Y:S02]  /*5e70*/  ISETP.GT.AND P2, PT, R4.reuse, 0x71, PT ;  /* 0x000000710400780c */ /* 0x040fe40003f44270 */
[----:B------:R-:W-:Y:S01]  /*5e80*/  F2FP.TF32.F32.PACK_B R21, R21 ;  /* 0x00000015ff15723e */ /* 0x000fe200024050ff */
[----:B------:R-:W-:Y:S01]  /*5e90*/  @P1 STG.E desc[UR38][R6.64+0x1a4], R77 ;  /* 0x0001a44d06001986 */ /* 0x000fe2000c101926 */
[----:B------:R-:W-:Y:S01]  /*5ea0*/  ISETP.GT.AND P1, PT, R4, 0x78, PT ;  /* 0x000000780400780c */ /* 0x000fe20003f24270 */
[----:B------:R-:W-:Y:S01]  /*5eb0*/  @P4 IMAD.MOV.U32 R4, RZ, RZ, R8 ;  /* 0x000000ffff044224 */ /* 0x000fe200078e0008 */
[----:B------:R-:W-:Y:S01]  /*5ec0*/  F2FP.TF32.F32.PACK_B R85, R85 ;  /* 0x00000055ff55723e */ /* 0x000fe200024050ff */
[----:B0-----:R-:W-:Y:S01]  /*5ed0*/  @P4 IMAD.MOV.U32 R5, RZ, RZ, R9 ;  /* 0x000000ffff054224 */ /* 0x001fe200078e0009 */
[----:B------:R-:W-:Y:S01]  /*5ee0*/  F2FP.TF32.F32.PACK_B R87, R87 ;  /* 0x00000057ff57723e */ /* 0x000fe200024050ff */
[----:B-1----:R-:W-:-:S03]  /*5ef0*/  FMUL R11, R80, R23 ;  /* 0x00000017500b7220 */ /* 0x002fc60000400000 */
[----:B------:R0:W-:Y:S01]  /*5f00*/  @P4 STG.E desc[UR38][R4.64+0x1a0], R13 ;  /* 0x0001a00d04004986 */ /* 0x0001e2000c101926 */
[C---:B------:R-:W-:Y:S02]  /*5f10*/  ISETP.GT.AND P4, PT, R3.reuse, RZ, P3 ;  /* 0x000000ff0300720c */ /* 0x040fe40001f84270 */
[----:B------:R-:W-:Y:S02]  /*5f20*/  ISETP.GT.AND P3, PT, R3, 0x8, P3 ;  /* 0x000000080300780c */ /* 0x000fe40001f64270 */
[----:B------:R-:W-:Y:S01]  /*5f30*/  F2FP.TF32.F32.PACK_B R11, R11 ;  /* 0x0000000bff0b723e */ /* 0x000fe200024050ff */
[----:B0-----:R-:W-:Y:S02]  /*5f40*/  @P5 IMAD.MOV.U32 R4, RZ, RZ, R8 ;  /* 0x000000ffff045224 */ /* 0x001fe400078e0008 */
[----:B------:R-:W-:Y:S01]  /*5f50*/  FMUL R13, R86, R23 ;  /* 0x00000017560d7220 */ /* 0x000fe20000400000 */
[----:B------:R-:W-:-:S04]  /*5f60*/  @P5 IMAD.MOV.U32 R5, RZ, RZ, R9 ;  /* 0x000000ffff055224 */ /* 0x000fc800078e0009 */
[----:B------:R-:W-:Y:S01]  /*5f70*/  F2FP.TF32.F32.PACK_B R13, R13 ;  /* 0x0000000dff0d723e */ /* 0x000fe200024050ff */
[----:B------:R0:W-:Y:S01]  /*5f80*/  @P5 STG.E desc[UR38][R4.64+0x1a4], R79 ;  /* 0x0001a44f04005986 */ /* 0x0001e2000c101926 */
[C---:B------:R-:W-:Y:S02]  /*5f90*/  ISETP.GT.AND P5, PT, R3.reuse, RZ, P2 ;  /* 0x000000ff0300720c */ /* 0x040fe400017a4270 */
[----:B------:R-:W-:Y:S01]  /*5fa0*/  ISETP.GT.AND P2, PT, R3, 0x8, P2 ;  /* 0x000000080300780c */ /* 0x000fe20001744270 */
[----:B0-----:R-:W-:Y:S02]  /*5fb0*/  @P4 IMAD.MOV.U32 R4, RZ, RZ, R6 ;  /* 0x000000ffff044224 */ /* 0x001fe400078e0006 */
[----:B------:R-:W-:-:S05]  /*5fc0*/  @P4 IMAD.MOV.U32 R5, RZ, RZ, R7 ;  /* 0x000000ffff054224 */ /* 0x000fca00078e0007 */
        /* <DEDUP_REMOVED lines=10> */
[----:B------:R0:W-:Y:S02]  /*6070*/  @P3 STG.E desc[UR38][R4.64+0x1c0], R15 ;  /* 0x0001c00f04003986 */ /* 0x0001e4000c101926 */
[----:B0-----:R-:W-:Y:S02]  /*6080*/  @P2 IMAD.MOV.U32 R4, RZ, RZ, R8 ;  /* 0x000000ffff042224 */ /* 0x001fe400078e0008 */
[----:B------:R-:W-:-:S05]  /*6090*/  @P2 IMAD.MOV.U32 R5, RZ, RZ, R9 ;  /* 0x000000ffff052224 */ /* 0x000fca00078e0009 */
[----:B------:R0:W-:Y:S02]  /*60a0*/  @P2 STG.E desc[UR38][R4.64+0x1c4], R83 ;  /* 0x0001c45304002986 */ /* 0x0001e4000c101926 */
[----:B0-----:R-:W-:Y:S02]  /*60b0*/  @P4 IMAD.MOV.U32 R4, RZ, RZ, R6 ;  /* 0x000000ffff044224 */ /* 0x001fe400078e0006 */
[----:B------:R-:W-:-:S05]  /*60c0*/  @P4 IMAD.MOV.U32 R5, RZ, RZ, R7 ;  /* 0x000000ffff054224 */ /* 0x000fca00078e0007 */
[----:B------:R0:W-:Y:S04]  /*60d0*/  @P4 STG.E desc[UR38][R4.64+0x1e0], R21 ;  /* 0x0001e01504004986 */ /* 0x0001e8000c101926 */
[----:B------:R1:W-:Y:S01]  /*60e0*/  @P5 STG.E desc[UR38][R6.64+0x1e4], R85 ;  /* 0x0001e45506005986 */ /* 0x0003e2000c101926 */
[----:B0-----:R-:W-:Y:S02]  /*60f0*/  @P1 IMAD.MOV.U32 R4, RZ, RZ, R8 ;  /* 0x000000ffff041224 */ /* 0x001fe400078e0008 */
[----:B------:R-:W-:-:S05]  /*6100*/  @P1 IMAD.MOV.U32 R5, RZ, RZ, R9 ;  /* 0x000000ffff051224 */ /* 0x000fca00078e0009 */
[----:B------:R1:W-:Y:S04]  /*6110*/  @P1 STG.E desc[UR38][R4.64+0x1e0], R13 ;  /* 0x0001e00d04001986 */ /* 0x0003e8000c101926 */
[----:B------:R1:W-:Y:S02]  /*6120*/  @P0 STG.E desc[UR38][R8.64+0x1e4], R87 ;  /* 0x0001e45708000986 */ /* 0x0003e4000c101926 */
.L_x_158:
[----:B------:R-:W-:Y:S05]  /*6130*/  BSYNC B0 ;  /* 0x0000000000007941 */ /* 0x000fea0003800000 */
.L_x_32:
[----:B------:R-:W-:Y:S01]  /*6140*/  IADD3 R16, P0, R16, UR36, RZ ;  /* 0x0000002410107c10 */ /* 0x000fe2000ff1e0ff */
[----:B------:R-:W-:Y:S01]  /*6150*/  ULDC.64 UR4, c[0x0][0x650] ;  /* 0x0001940000047ab9 */ /* 0x000fe20000000a00 */
[----:B------:R-:W-:Y:S01]  /*6160*/  PRMT R3, RZ, 0x7610, R3 ;  /* 0x00007610ff037816 */ /* 0x000fe20000000003 */
[----:B------:R-:W-:Y:S01]  /*6170*/  IMAD.MOV.U32 R100, RZ, RZ, -0x1 ;  /* 0xffffffffff647424 */ /* 0x000fe200078e00ff */
[----:B------:R-:W-:Y:S01]  /*6180*/  IADD3.X R17, R17, UR42, RZ, P0, !PT ;  /* 0x0000002a11117c10 */ /* 0x000fe200087fe4ff */
[----:B--2---:R-:W-:Y:S01]  /*6190*/  IMAD.MOV.U32 R101, RZ, RZ, -0x1 ;  /* 0xffffffffff657424 */ /* 0x004fe200078e00ff */
[----:B------:R-:W-:-:S04]  /*61a0*/  ISETP.GE.U32.AND P0, PT, R16, UR4, PT ;  /* 0x0000000410007c0c */ /* 0x000fc8000bf06070 */
[----:B------:R-:W-:-:S13]  /*61b0*/  ISETP.GE.U32.AND.EX P0, PT, R17, UR5, PT, P0 ;  /* 0x0000000511007c0c */ /* 0x000fda000bf06100 */
[----:B------:R-:W-:Y:S05]  /*61c0*/  @P0 BRA `(.L_x_159) ;  /* 0x00000004004c0947 */ /* 0x000fea0003800000 */
[----:B0-----:R-:W0:Y:S01]  /*61d0*/  LDC.64 R10, c[0x0][0x628] ;  /* 0x00018a00ff0a7b82 */ /* 0x001e220000000a00 */
[----:B-1--4-:R-:W1:Y:S01]  /*61e0*/  S2R R12, SR_CTAID.X ;  /* 0x00000000000c7919 */ /* 0x012e620000002500 */
[----:B---3--:R-:W-:Y:S02]  /*61f0*/  IMAD.MOV.U32 R8, RZ, RZ, R16 ;  /* 0x000000ffff087224 */ /* 0x008fe400078e0010 */
[----:B------:R-:W-:Y:S01]  /*6200*/  IMAD.MOV.U32 R9, RZ, RZ, R17 ;  /* 0x000000ffff097224 */ /* 0x000fe200078e0011 */
[----:B------:R-:W2:Y:S03]  /*6210*/  S2R R20, SR_CTAID.Y ;  /* 0x0000000000147919 */ /* 0x000ea60000002600 */
[----:B------:R-:W3:Y:S08]  /*6220*/  LDC R0, c[0x0][0x630] ;  /* 0x00018c00ff007b82 */ /* 0x000ef00000000800 */
[----:B------:R-:W4:Y:S01]  /*6230*/  LDC.64 R14, c[0x0][0x620] ;  /* 0x00018800ff0e7b82 */ /* 0x000f220000000a00 */
[----:B0-----:R-:W-:-:S04]  /*6240*/  ISETP.NE.U32.AND P0, PT, R10, RZ, PT ;  /* 0x000000ff0a00720c */ /* 0x001fc80003f05070 */
[----:B------:R-:W-:-:S13]  /*6250*/  ISETP.NE.AND.EX P0, PT, R11, RZ, PT, P0 ;  /* 0x000000ff0b00720c */ /* 0x000fda0003f05300 */
[----:B-1234-:R-:W-:Y:S05]  /*6260*/  @!P0 BRA `(.L_x_160) ;  /* 0x0000000000288947 */ /* 0x01efea0003800000 */
        /* <DEDUP_REMOVED lines=10> */
.L_x_160:
[-CC-:B------:R-:W-:Y:S01]  /*6310*/  SHF.R.U64 R101, R8, R0.reuse, R9.reuse ;  /* 0x0000000008657219 */ /* 0x180fe20000001209 */
[----:B------:R-:W0:Y:S01]  /*6320*/  LDC.64 R26, c[0x0][0x640] ;  /* 0x00019000ff1a7b82 */ /* 0x000e220000000a00 */
[----:B------:R-:W-:Y:S01]  /*6330*/  SHF.R.U32.HI R0, RZ, R0, R9 ;  /* 0x00000000ff007219 */ /* 0x000fe20000011609 */
[----:B------:R-:W-:Y:S01]  /*6340*/  ULDC UR4, c[0x0][0x150] ;  /* 0x0000540000047ab9 */ /* 0x000fe20000000800 */
[----:B------:R-:W-:Y:S02]  /*6350*/  IADD3 R3, P0, RZ, -R101, RZ ;  /* 0x80000065ff037210 */ /* 0x000fe40007f1e0ff */
[----:B------:R-:W-:-:S03]  /*6360*/  I2FP.F32.U32 R7, R12 ;  /* 0x0000000c00077245 */ /* 0x000fc60000201000 */
[----:B------:R-:W1:Y:S01]  /*6370*/  LDC R6, c[0x0][0x618] ;  /* 0x00018600ff067b82 */ /* 0x000e620000000800 */
[----:B------:R-:W-:Y:S02]  /*6380*/  IMAD.X R5, RZ, RZ, ~R0, P0 ;  /* 0x000000ffff057224 */ /* 0x000fe400000e0e00 */
[----:B------:R-:W-:Y:S01]  /*6390*/  FMUL R7, R7, UR4 ;  /* 0x0000000407077c20 */ /* 0x000fe20008400000 */
[----:B------:R-:W-:Y:S01]  /*63a0*/  ULDC UR4, c[0x0][0x154] ;  /* 0x0000550000047ab9 */ /* 0x000fe20000000800 */
[-C--:B------:R-:W-:Y:S02]  /*63b0*/  IMAD R0, R5, R14.reuse, RZ ;  /* 0x0000000e05007224 */ /* 0x080fe400078e02ff */
[C---:B------:R-:W-:Y:S01]  /*63c0*/  IMAD.WIDE.U32 R4, R3.reuse, R14, R16 ;  /* 0x0000000e03047225 */ /* 0x040fe200078e0010 */
[----:B------:R-:W2:Y:S01]  /*63d0*/  LDC R8, c[0x0][0x608] ;  /* 0x00018200ff087b82 */ /* 0x000ea20000000800 */
[----:B------:R-:W3:Y:S02]  /*63e0*/  F2I.U32.TRUNC.NTZ R7, R7 ;  /* 0x0000000700077305 */ /* 0x000ee4000020f000 */
[----:B------:R-:W-:Y:S01]  /*63f0*/  IMAD R3, R3, R15, R0 ;  /* 0x0000000f03037224 */ /* 0x000fe200078e0200 */
[----:B------:R-:W-:-:S03]  /*6400*/  I2FP.F32.U32 R0, R20 ;  /* 0x0000001400007245 */ /* 0x000fc60000201000 */
[----:B------:R-:W-:Y:S01]  /*6410*/  IMAD.IADD R3, R5, 0x1, R3 ;  /* 0x0000000105037824 */ /* 0x000fe200078e0203 */
[----:B------:R-:W4:Y:S01]  /*6420*/  LDC R11, c[0x0][0x658] ;  /* 0x00019600ff0b7b82 */ /* 0x000f220000000800 */
[----:B0-----:R-:W-:-:S04]  /*6430*/  ISETP.NE.U32.AND P0, PT, R26, RZ, PT ;  /* 0x000000ff1a00720c */ /* 0x001fc80003f05070 */
[----:B------:R-:W-:-:S03]  /*6440*/  ISETP.NE.AND.EX P0, PT, R27, RZ, PT, P0 ;  /* 0x000000ff1b00720c */ /* 0x000fc60003f05300 */
[----:B------:R-:W0:Y:S01]  /*6450*/  LDC R9, c[0x0][0x144] ;  /* 0x00005100ff097b82 */ /* 0x000e220000000800 */
[-C--:B-1----:R-:W-:Y:S01]  /*6460*/  SHF.R.U64 R10, R4, R6.reuse, R3 ;  /* 0x00000006040a7219 */ /* 0x082fe20000001203 */
[----:B---3--:R-:W-:Y:S01]  /*6470*/  IMAD.MOV R7, RZ, RZ, -R7 ;  /* 0x000000ffff077224 */ /* 0x008fe200078e0a07 */
[----:B------:R-:W-:Y:S01]  /*6480*/  SHF.R.U32.HI R3, RZ, R6, R3 ;  /* 0x00000006ff037219 */ /* 0x000fe20000011603 */
[----:B------:R-:W-:-:S04]  /*6490*/  FMUL R6, R0, UR4 ;  /* 0x0000000400067c20 */ /* 0x000fc80008400000 */
[----:B------:R-:W1:Y:S01]  /*64a0*/  LDC R21, c[0x0][0x148] ;  /* 0x00005200ff157b82 */ /* 0x000e620000000800 */
[----:B------:R3:W0:Y:S01]  /*64b0*/  F2I.U32.TRUNC.NTZ R14, R6 ;  /* 0x00000006000e7305 */ /* 0x000622000020f000 */
[-CC-:B--2---:R-:W-:Y:S02]  /*64c0*/  SHF.R.U64 R13, R10, R8.reuse, R3.reuse ;  /* 0x000000080a0d7219 */ /* 0x184fe40000001203 */
[----:B------:R-:W-:-:S04]  /*64d0*/  SHF.R.U32.HI R0, RZ, R8, R3 ;  /* 0x00000008ff007219 */ /* 0x000fc80000011603 */
[----:B-----5:R-:W2:Y:S01]  /*64e0*/  LDC R24, c[0x0][0x648] ;  /* 0x00019200ff187b82 */ /* 0x020ea20000000800 */
[-CC-:B----4-:R-:W-:Y:S02]  /*64f0*/  SHF.R.U64 R15, R13, R11.reuse, R0.reuse ;  /* 0x0000000b0d0f7219 */ /* 0x190fe40000001200 */
[----:B------:R-:W-:-:S03]  /*6500*/  SHF.R.U32.HI R5, RZ, R11, R0 ;  /* 0x0000000bff057219 */ /* 0x000fc60000011600 */
[----:B------:R-:W-:Y:S02]  /*6510*/  IMAD.MOV.U32 R4, RZ, RZ, R15 ;  /* 0x000000ffff047224 */ /* 0x000fe400078e000f */
[----:B------:R-:W4:Y:S01]  /*6520*/  LDC R28, c[0x0][0x638] ;  /* 0x00018e00ff1c7b82 */ /* 0x000f220000000800 */
[----:B0-----:R-:W-:-:S07]  /*6530*/  IMAD R25, R9, R7, R12 ;  /* 0x0000000709197224 */ /* 0x001fce00078e020c */
[----:B------:R-:W0:Y:S08]  /*6540*/  LDC R29, c[0x0][0x610] ;  /* 0x00018400ff1d7b82 */ /* 0x000e300000000800 */
[----:B------:R-:W0:Y:S01]  /*6550*/  LDC R30, c[0x0][0x600] ;  /* 0x00018000ff1e7b82 */ /* 0x000e220000000800 */
[----:B-123--:R-:W-:Y:S05]  /*6560*/  @!P0 BRA `(.L_x_161) ;  /* 0x0000000000288947 */ /* 0x00efea0003800000 */
[----:B------:R-:W1:Y:S02]  /*6570*/  LDC R0, c[0x0][0x64c] ;  /* 0x00019300ff007b82 */ /* 0x000e640000000800 */
[----:B-1----:R-:W-:-:S05]  /*6580*/  IADD3 R3, P0, R15, R0, RZ ;  /* 0x000000000f037210 */ /* 0x002fca0007f1e0ff */
        /* <DEDUP_REMOVED lines=8> */
.L_x_161:
[----:B------:R-:W-:Y:S01]  /*6610*/  ISETP.NE.AND P0, PT, R2, 0x1, PT ;  /* 0x000000010200780c */ /* 0x000fe20003f05270 */
[----:B------:R-:W-:Y:S01]  /*6620*/  IMAD.MOV R14, RZ, RZ, -R14 ;  /* 0x000000ffff0e7224 */ /* 0x000fe200078e0a0e */
[----:B------:R-:W-:Y:S02]  /*6630*/  SHF.R.U64 R3, R4, R24, R5 ;  /* 0x0000001804037219 */ /* 0x000fe40000001205 */
[----:B------:R-:W-:Y:S02]  /*6640*/  LOP3.LUT R0, R13, R98, RZ, 0xc0, !PT ;  /* 0x000000620d007212 */ /* 0x000fe400078ec0ff */
[----:B------:R-:W-:Y:S01]  /*6650*/  LOP3.LUT R10, R10, R97, RZ, 0xc0, !PT ;  /* 0x000000610a0a7212 */ /* 0x000fe200078ec0ff */
[----:B------:R-:W-:Y:S02]  /*6660*/  IMAD.MOV R4, RZ, RZ, -R3 ;  /* 0x000000ffff047224 */ /* 0x000fe400078e0a03 */
[----:B------:R-:W-:Y:S02]  /*6670*/  IMAD R0, R93, R3, R0 ;  /* 0x000000035d007224 */ /* 0x000fe400078e0200 */
[----:B----4-:R-:W-:-:S02]  /*6680*/  IMAD R3, R4, R28, R15 ;  /* 0x0000001c04037224 */ /* 0x010fc400078e020f */
[----:B------:R-:W-:Y:S02]  /*6690*/  @P0 IMAD R25, R21, R14, R20 ;  /* 0x0000000e15190224 */ /* 0x000fe400078e0214 */
[----:B0-----:R-:W-:Y:S02]  /*66a0*/  IMAD R5, R3, R30, R10 ;  /* 0x0000001e03057224 */ /* 0x001fe400078e020a */
[----:B------:R-:W-:Y:S02]  /*66b0*/  IMAD R0, R0, R29, R25 ;  /* 0x0000001d00007224 */ /* 0x000fe400078e0219 */
[----:B------:R-:W-:-:S03]  /*66c0*/  IMAD.MOV.U32 R4, RZ, RZ, 0x1 ;  /* 0x00000001ff047424 */ /* 0x000fc600078e00ff */
[----:B------:R-:W-:Y:S02]  /*66d0*/  SEL R100, R5, R0, !P0 ;  /* 0x0000000005647207 */ /* 0x000fe40004000000 */
[----:B------:R-:W-:Y:S02]  /*66e0*/  PRMT R3, R4, 0x7610, R3 ;  /* 0x0000761004037816 */ /* 0x000fe40000000003 */
[----:B------:R-:W-:-:S07]  /*66f0*/  SEL R0, R0, R5, !P0 ;  /* 0x0000000500007207 */ /* 0x000fce0004000000 */
.L_x_159:
[----:B------:R-:W-:Y:S01]  /*6700*/  UIADD3 UR41, UR43, UR41, URZ ;  /* 0x000000292b297290 */ /* 0x000fe2000fffe03f */
[----:B------:R-:W-:Y:S01]  /*6710*/  LOP3.LUT P0, RZ, R3, 0xff, RZ, 0xc0, !PT ;  /* 0x000000ff03ff7812 */ /* 0x000fe2000780c0ff */
[----:B------:R-:W-:Y:S02]  /*6720*/  IMAD.MOV.U32 R103, RZ, RZ, R0 ;  /* 0x000000ffff677224 */ /* 0x000fe400078e0000 */
[----:B------:R-:W-:Y:S02]  /*6730*/  USHF.R.U32.HI UR4, URZ, 0x2, UR41 ;  /* 0x000000023f047899 */ /* 0x000fe40008011629 */
[----:B------:R-:W-:Y:S02]  /*6740*/  UISETP.GT.U32.AND UP1, UPT, UR41, 0x3, UPT ;  /* 0x000000032900788c */ /* 0x000fe4000bf24070 */
[----:B------:R-:W-:Y:S02]  /*6750*/  ULOP3.LUT UR4, UR4, 0x1, URZ, 0xc0, !UPT ;  /* 0x0000000104047892 */ /* 0x000fe4000f8ec03f */
[----:B------:R-:W-:-:S02]  /*6760*/  UISETP.LT.U32.AND UP1, UPT, UR43, 0x4, UP1 ;  /* 0x000000042b00788c */ /* 0x000fc40008f21070 */
[----:B------:R-:W-:Y:S02]  /*6770*/  UISETP.NE.U32.AND UP0, UPT, UR4, 0x1, UPT ;  /* 0x000000010400788c */ /* 0x000fe4000bf05070 */
[----:B------:R-:W-:Y:S02]  /*6780*/  USEL UR5, URZ, 0x1, !UP1 ;  /* 0x000000013f057887 */ /* 0x000fe4000c800000 */
[----:B------:R-:W-:Y:S02]  /*6790*/  UISETP.GT.U32.AND UP0, UPT, UR43, 0x3, !UP0 ;  /* 0x000000032b00788c */ /* 0x000fe4000c704070 */
[----:B------:R-:W-:Y:S02]  /*67a0*/  ULOP3.LUT UR41, UR41, 0x3, URZ, 0xc0, !UPT ;  /* 0x0000000329297892 */ /* 0x000fe4000f8ec03f */
[----:B------:R-:W-:-:S04]  /*67b0*/  USEL UR4, URZ, 0x1, !UP0 ;  /* 0x000000013f047887 */ /* 0x000fc8000c000000 */
[----:B------:R-:W-:Y:S01]  /*67c0*/  ULOP3.LUT UR40, UR4, UR40, UR5, 0x96, !UPT ;  /* 0x0000002804287292 */ /* 0x000fe2000f8e9605 */
[----:B------:R-:W-:Y:S11]  /*67d0*/  @P0 BRA `(.L_x_162) ;  /* 0xffffffac00280947 */ /* 0x000ff6000383ffff */
[----:B------:R-:W-:Y:S05]  /*67e0*/  EXIT ;  /* 0x000000000000794d */ /* 0x000fea0003800000 */
.L_x_7:
        /* <DEDUP_REMOVED lines=26> */
.L_x_164:
[----:B------:R-:W0:Y:S01]  /*6990*/  LDC.64 R28, c[0x0][0x640] ;  /* 0x00019000ff1c7b82 */ /* 0x000e220000000a00 */
[-CC-:B------:R-:W-:Y:S01]  /*69a0*/  SHF.R.U64 R21, R14, R6.reuse, R15.reuse ;  /* 0x000000060e157219 */ /* 0x180fe2000000120f */
[----:B------:R-:W-:Y:S01]  /*69b0*/  IMAD.MOV.U32 R30, RZ, RZ, 0x1 ;  /* 0x00000001ff1e7424 */ /* 0x000fe200078e00ff */
[----:B------:R-:W-:Y:S02]  /*69c0*/  SHF.R.U32.HI R6, RZ, R6, R15 ;  /* 0x00000006ff067219 */ /* 0x000fe4000001160f */
[----:B------:R-:W-:-:S03]  /*69d0*/  IADD3 R13, P0, RZ, -R21, RZ ;  /* 0x80000015ff0d7210 */ /* 0x000fc60007f1e0ff */
[----:B------:R-:W1:Y:S02]  /*69e0*/  LDC R12, c[0x0][0x618] ;  /* 0x00018600ff0c7b82 */ /* 0x000e640000000800 */
[----:B------:R-:W-:-:S04]  /*69f0*/  IMAD.X R9, RZ, RZ, ~R6, P0 ;  /* 0x000000ffff097224 */ /* 0x000fc800000e0e06 */
[-C--:B------:R-:W-:Y:S02]  /*6a00*/  IMAD R6, R9, R24.reuse, RZ ;  /* 0x0000001809067224 */ /* 0x080fe400078e02ff */
[----:B------:R-:W2:Y:S01]  /*6a10*/  LDC R14, c[0x0][0x608] ;  /* 0x00018200ff0e7b82 */ /* 0x000ea20000000800 */
[----:B------:R-:W-:-:S04]  /*6a20*/  IMAD.WIDE.U32 R8, R13, R24, R16 ;  /* 0x000000180d087225 */ /* 0x000fc800078e0010 */
[----:B------:R-:W-:-:S03]  /*6a30*/  IMAD R13, R13, R25, R6 ;  /* 0x000000190d0d7224 */ /* 0x000fc600078e0206 */
[----:B------:R-:W3:Y:S01]  /*6a40*/  LDC R27, c[0x0][0x658] ;  /* 0x00019600ff1b7b82 */ /* 0x000ee20000000800 */
[----:B------:R-:W-:Y:S01]  /*6a50*/  IMAD.IADD R9, R9, 0x1, R13 ;  /* 0x0000000109097824 */ /* 0x000fe200078e020d */
[----:B0-----:R-:W-:-:S04]  /*6a60*/  ISETP.NE.U32.AND P0, PT, R28, RZ, PT ;  /* 0x000000ff1c00720c */ /* 0x001fc80003f05070 */
[----:B------:R-:W-:Y:S02]  /*6a70*/  ISETP.NE.AND.EX P0, PT, R29, RZ, PT, P0 ;  /* 0x000000ff1d00720c */ /* 0x000fe40003f05300 */
[----:B------:R-:W0:Y:S01]  /*6a80*/  LDC R22, c[0x0][0x600] ;  /* 0x00018000ff167b82 */ /* 0x000e220000000800 */
[-CC-:B-1----:R-:W-:Y:S01]  /*6a90*/  SHF.R.U64 R10, R8, R12.reuse, R9.reuse ;  /* 0x0000000c080a7219 */ /* 0x182fe20000001209 */
[----:B------:R-:W-:Y:S01]  /*6aa0*/  IMAD.MOV.U32 R8, RZ, RZ, -0x1 ;  /* 0xffffffffff087424 */ /* 0x000fe200078e00ff */
[----:B------:R-:W-:-:S05]  /*6ab0*/  SHF.R.U32.HI R9, RZ, R12, R9 ;  /* 0x0000000cff097219 */ /* 0x000fca0000011609 */
[----:B------:R-:W1:Y:S01]  /*6ac0*/  LDC R24, c[0x0][0x648] ;  /* 0x00019200ff187b82 */ /* 0x000e620000000800 */
[-CC-:B--2---:R-:W-:Y:S02]  /*6ad0*/  SHF.R.U64 R23, R10, R14.reuse, R9.reuse ;  /* 0x0000000e0a177219 */ /* 0x184fe40000001209 */
[----:B------:R-:W-:-:S05]  /*6ae0*/  SHF.R.U32.HI R6, RZ, R14, R9 ;  /* 0x0000000eff067219 */ /* 0x000fca0000011609 */
[----:B------:R-:W2:Y:S01]  /*6af0*/  LDC R26, c[0x0][0x638] ;  /* 0x00018e00ff1a7b82 */ /* 0x000ea20000000800 */
[-C--:B---3--:R-:W-:Y:S02]  /*6b00*/  SHF.L.U32 R8, R8, R27.reuse, RZ ;  /* 0x0000001b08087219 */ /* 0x088fe400000006ff */
[-CC-:B------:R-:W-:Y:S02]  /*6b10*/  SHF.R.U64 R25, R23, R27.reuse, R6.reuse ;  /* 0x0000001b17197219 */ /* 0x180fe40000001206 */
[----:B------:R-:W-:Y:S02]  /*6b20*/  LOP3.LUT R32, RZ, R8, RZ, 0x33, !PT ;  /* 0x00000008ff207212 */ /* 0x000fe400078e33ff */
[----:B------:R-:W-:Y:S01]  /*6b30*/  SHF.R.U32.HI R9, RZ, R27, R6 ;  /* 0x0000001bff097219 */ /* 0x000fe20000011606 */
[----:B------:R-:W3:Y:S01]  /*6b40*/  LDC R31, c[0x0][0x610] ;  /* 0x00018400ff1f7b82 */ /* 0x000ee20000000800 */
[----:B------:R-:W-:Y:S01]  /*6b50*/  IMAD.MOV.U32 R8, RZ, RZ, R25 ;  /* 0x000000ffff087224 */ /* 0x000fe200078e0019 */
[----:B------:R-:W-:Y:S06]  /*6b60*/  @!P0 BRA `(.L_x_165) ;  /* 0x0000000000288947 */ /* 0x000fec0003800000 */
        /* <DEDUP_REMOVED lines=10> */
.L_x_165:
[----:B------:R-:W-:Y:S02]  /*6c10*/  ISETP.NE.AND P0, PT, R2, 0x1, PT ;  /* 0x000000010200780c */ /* 0x000fe40003f05270 */
[----:B-1----:R-:W-:Y:S01]  /*6c20*/  SHF.R.U64 R6, R8, R24, R9 ;  /* 0x0000001808067219 */ /* 0x002fe20000001209 */
[----:B0-----:R-:W-:Y:S01]  /*6c30*/  VIADD R9, R22, 0xffffffff ;  /* 0xffffffff16097836 */ /* 0x001fe20000000000 */
[----:B------:R-:W-:Y:S02]  /*6c40*/  SHF.L.U32 R30, R30, R27, RZ ;  /* 0x0000001b1e1e7219 */ /* 0x000fe400000006ff */
[----:B------:R-:W-:Y:S01]  /*6c50*/  LOP3.LUT R5, R23, R32, RZ, 0xc0, !PT ;  /* 0x0000002017057212 */ /* 0x000fe200078ec0ff */
[----:B------:R-:W-:-:S04]  /*6c60*/  IMAD.MOV R8, RZ, RZ, -R6 ;  /* 0x000000ffff087224 */ /* 0x000fc800078e0a06 */
[----:B------:R-:W-:Y:S01]  /*6c70*/  IMAD R6, R30, R6, R5 ;  /* 0x000000061e067224 */ /* 0x000fe200078e0205 */
[----:B------:R-:W-:Y:S01]  /*6c80*/  LOP3.LUT R5, R10, R9, RZ, 0xc0, !PT ;  /* 0x000000090a057212 */ /* 0x000fe200078ec0ff */
[----:B------:R-:W-:Y:S02]  /*6c90*/  @P0 IMAD R3, R7, R20, R4 ;  /* 0x0000001407030224 */ /* 0x000fe400078e0204 */
[----:B--2---:R-:W-:Y:S02]  /*6ca0*/  IMAD R4, R8, R26, R25 ;  /* 0x0000001a08047224 */ /* 0x004fe400078e0219 */
[----:B---3--:R-:W-:Y:S02]  /*6cb0*/  IMAD R3, R6, R31, R3 ;  /* 0x0000001f06037224 */ /* 0x008fe400078e0203 */
[----:B------:R-:W-:Y:S02]  /*6cc0*/  IMAD R4, R4, R22, R5 ;  /* 0x0000001604047224 */ /* 0x000fe400078e0205 */
[----:B------:R-:W-:-:S02]  /*6cd0*/  IMAD.MOV.U32 R8, RZ, RZ, 0x1 ;  /* 0x00000001ff087424 */ /* 0x000fc400078e00ff */
[----:B------:R-:W-:Y:S01]  /*6ce0*/  IMAD.MOV.U32 R6, RZ, RZ, R21 ;  /* 0x000000ffff067224 */ /* 0x000fe200078e0015 */
[----:B------:R-:W-:Y:S02]  /*6cf0*/  SEL R19, R4, R3, !P0 ;  /* 0x0000000304137207 */ /* 0x000fe40004000000 */
[----:B------:R-:W-:-:S07]  /*6d00*/  SEL R13, R3, R4, !P0 ;  /* 0x00000004030d7207 */ /* 0x000fce0004000000 */
.L_x_163:
[----:B------:R-:W-:-:S08]  /*6d10*/  NOP ;  /* 0x0000000000007918 */ /* 0x000fd00000000000 */
[----:B------:R-:W0:-:S00]  /*6d20*/  USETMAXREG.DEALLOC.CTAPOOL 0x28 ;  /* 0x00000028000079c8 */ /* 0x000e0000080e0500 */
[----:B0-----:R-:W-:-:S13]  /*6d30*/  ISETP.NE.AND P0, PT, R0, RZ, PT ;  /* 0x000000ff0000720c */ /* 0x001fda0003f05270 */
[----:B------:R-:W-:Y:S05]  /*6d40*/  @P0 EXIT ;  /* 0x000000000000094d */ /* 0x000fea0003800000 */
[----:B------:R-:W-:Y:S01]  /*6d50*/  LOP3.LUT P0, RZ, R8, 0xff, RZ, 0xc0, !PT ;  /* 0x000000ff08ff7812 */ /* 0x000fe2000780c0ff */
[----:B------:R-:W-:Y:S02]  /*6d60*/  IMAD.MOV.U32 R10, RZ, RZ, 0x1 ;  /* 0x00000001ff0a7424 */ /* 0x000fe400078e00ff */
[----:B------:R-:W-:-:S10]  /*6d70*/  IMAD.MOV.U32 R9, RZ, RZ, RZ ;  /* 0x000000ffff097224 */ /* 0x000fd400078e00ff */
[----:B------:R-:W-:Y:S05]  /*6d80*/  @!P0 BRA `(.L_x_166) ;  /* 0x0000000c006c8947 */ /* 0x000fea0003800000 */
[----:B------:R-:W0:Y:S01]  /*6d90*/  LDC R0, c[0x0][0x28c] ;  /* 0x0000a300ff007b82 */ /* 0x000e220000000800 */
[----:B------:R-:W-:Y:S01]  /*6da0*/  UMOV UR10, 0x1 ;  /* 0x00000001000a7882 */ /* 0x000fe20000000000 */
[----:B------:R-:W-:Y:S01]  /*6db0*/  ULDC UR5, c[0x0][0x658] ;  /* 0x0001960000057ab9 */ /* 0x000fe20000000800 */
[----:B------:R-:W-:Y:S01]  /*6dc0*/  UMOV UR7, 0xffffffff ;  /* 0xffffffff00077882 */ /* 0x000fe20000000000 */
[----:B------:R-:W-:Y:S01]  /*6dd0*/  BSSY B0, `(.L_x_166) ;  /* 0x00000d6000007945 */ /* 0x000fe20003800000 */
[----:B------:R-:W-:Y:S01]  /*6de0*/  USHF.L.U32 UR7, UR7, UR5, URZ ;  /* 0x0000000507077299 */ /* 0x000fe2000800063f */
[----:B------:R-:W-:Y:S01]  /*6df0*/  LOP3.LUT R12, R18, 0x2, RZ, 0xfc, !PT ;  /* 0x00000002120c7812 */ /* 0x000fe200078efcff */
[----:B------:R-:W-:Y:S01]  /*6e00*/  IMAD.MOV.U32 R10, RZ, RZ, 0x1 ;  /* 0x00000001ff0a7424 */ /* 0x000fe200078e00ff */
[----:B------:R-:W1:Y:S01]  /*6e10*/  S2UR UR9, SR_CgaCtaId ;  /* 0x00000000000979c3 */ /* 0x000e620000008800 */
[----:B------:R-:W-:Y:S01]  /*6e20*/  IMAD.MOV.U32 R9, RZ, RZ, RZ ;  /* 0x000000ffff097224 */ /* 0x000fe200078e00ff */
[----:B------:R-:W-:Y:S01]  /*6e30*/  ULDC UR4, c[0x0][0x600] ;  /* 0x0001800000047ab9 */ /* 0x000fe20000000800 */
[----:B------:R-:W-:Y:S01]  /*6e40*/  UMOV UR14, 0x5 ;  /* 0x00000005000e7882 */ /* 0x000fe20000000000 */
[----:B------:R-:W-:-:S02]  /*6e50*/  UIADD3 UR4, UR4, -0x1, URZ ;  /* 0xffffffff04047890 */ /* 0x000fc4000fffe03f */
[----:B------:R-:W-:Y:S02]  /*6e60*/  USHF.L.U32 UR5, UR10, UR5, URZ ;  /* 0x000000050a057299 */ /* 0x000fe4000800063f */
[----:B------:R-:W-:Y:S01]  /*6e70*/  ULOP3.LUT UR7, URZ, UR7, URZ, 0x33, !UPT ;  /* 0x000000073f077292 */ /* 0x000fe2000f8e333f */
[----:B------:R-:W-:Y:S01]  /*6e80*/  ULDC.64 UR24, c[0x0][0x198] ;  /* 0x0000660000187ab9 */ /* 0x000fe20000000a00 */
[----:B0-----:R-:W-:-:S05]  /*6e90*/  VIADD R0, R0, 0x1f ;  /* 0x0000001f00007836 */ /* 0x001fca0000000000 */
[----:B------:R-:W-:Y:S01]  /*6ea0*/  SHF.R.S32.HI R3, RZ, 0x1f, R0 ;  /* 0x0000001fff037819 */ /* 0x000fe20000011400 */
[----:B-1----:R-:W-:-:S03]  /*6eb0*/  ULOP3.LUT UR8, UR9, 0x1, URZ, 0xc0, !UPT ;  /* 0x0000000109087892 */ /* 0x002fc6000f8ec03f */
[----:B------:R-:W-:Y:S01]  /*6ec0*/  LEA.HI R3, R3, R0, RZ, 0x5 ;  /* 0x0000000003037211 */ /* 0x000fe200078f28ff */
[----:B------:R-:W-:Y:S01]  /*6ed0*/  USHF.R.U32.HI UR26, URZ, 0x1, UR9 ;  /* 0x000000013f1a7899 */ /* 0x000fe20008011609 */
[----:B------:R-:W-:Y:S01]  /*6ee0*/  IMAD.MOV.U32 R0, RZ, RZ, 0x1 ;  /* 0x00000001ff007424 */ /* 0x000fe200078e00ff */
[----:B------:R-:W-:Y:S01]  /*6ef0*/  USHF.L.U32 UR6, UR9, 0x6, URZ ;  /* 0x0000000609067899 */ /* 0x000fe2000800063f */
[--C-:B------:R-:W-:Y:S01]  /*6f00*/  SHF.R.S32.HI R8, RZ, 0x5, R3.reuse ;  /* 0x00000005ff087819 */ /* 0x100fe20000011403 */
[----:B------:R-:W-:Y:S02]  /*6f10*/  USHF.L.U32 UR27, UR9, 0xb, URZ ;  /* 0x0000000b091b7899 */ /* 0x000fe4000800063f */
[----:B------:R-:W-:Y:S01]  /*6f20*/  ULOP3.LUT UR9, UR9, 0xfffffffe, URZ, 0xc0, !UPT ;  /* 0xfffffffe09097892 */ /* 0x000fe2000f8ec03f */
[----:B------:R-:W-:Y:S01]  /*6f30*/  PRMT R3, R0, 0x7610, R3 ;  /* 0x0000761000037816 */ /* 0x000fe20000000003 */
[----:B------:R-:W-:Y:S01]  /*6f40*/  UISETP.GT.U32.AND UP0, UPT, UR8, 0xffff, UPT ;  /* 0x0000ffff0800788c */ /* 0x000fe2000bf04070 */
[----:B------:R-:W-:Y:S01]  /*6f50*/  VIADD R0, R8, 0x1 ;  /* 0x0000000108007836 */ /* 0x000fe20000000000 */
[----:B------:R-:W-:-:S02]  /*6f60*/  USHF.L.U32 UR13, UR10, UR9, URZ ;  /* 0x000000090a0d7299 */ /* 0x000fc4000800063f */
[----:B------:R-:W-:Y:S02]  /*6f70*/  ULOP3.LUT UR9, UR9, 0x1, URZ, 0xfc, !UPT ;  /* 0x0000000109097892 */ /* 0x000fe4000f8efc3f */
[----:B------:R-:W-:Y:S02]  /*6f80*/  USEL UR8, UR8, 0xffff, !UP0 ;  /* 0x0000ffff08087887 */ /* 0x000fe4000c000000 */
[----:B------:R-:W-:Y:S02]  /*6f90*/  USHF.L.U32 UR9, UR10, UR9, URZ ;  /* 0x000000090a097299 */ /* 0x000fe4000800063f */
[----:B------:R-:W-:Y:S02]  /*6fa0*/  ULOP3.LUT UR8, UR8, 0xffff, URZ, 0xc0, !UPT ;  /* 0x0000ffff08087892 */ /* 0x000fe4000f8ec03f */
[----:B------:R-:W-:Y:S02]  /*6fb0*/  ULOP3.LUT UR6, UR6, 0x40, URZ, 0xc0, !UPT ;  /* 0x0000004006067892 */ /* 0x000fe4000f8ec03f */
[----:B------:R-:W-:-:S02]  /*6fc0*/  ULOP3.LUT UR13, UR13, UR9, URZ, 0xfc, !UPT ;  /* 0x000000090d0d7292 */ /* 0x000fc4000f8efc3f */
[----:B------:R-:W-:-:S12]  /*6fd0*/  USHF.L.U32 UR14, UR14, UR8, URZ ;  /* 0x000000080e0e7299 */ /* 0x000fd8000800063f */
.L_x_177:
[----:B------:R-:W-:-:S03]  /*6fe0*/  UMOV UR8, 0xffffffff ;  /* 0xffffffff00087882 */ /* 0x000fc60000000000 */
[----:B------:R-:W-:Y:S05]  /*6ff0*/  BRA.DIV UR8, `(.L_x_167) ;  /* 0x0000000e08b87947 */ /* 0x000fea000b800000 */
[----:B------:R-:W-:-:S13]  /*7000*/  ELECT P6, URZ, PT ;  /* 0x00000000003f782f */ /* 0x000fda00038c0000 */
.L_x_188:
[----:B------:R-:W0:Y:S01]  /*7010*/  LDC R4, c[0x0][0x28c] ;  /* 0x0000a300ff047b82 */ /* 0x000e220000000800 */
[----:B------:R-:W-:Y:S01]  /*7020*/  BSSY B1, `(.L_x_168) ;  /* 0x000003d000017945 */ /* 0x000fe20003800000 */
[----:B0-----:R-:W-:-:S13]  /*7030*/  ISETP.LT.OR P6, PT, R4, 0x1, !P6 ;  /* 0x000000010400780c */ /* 0x001fda00077c1670 */
[----:B------:R-:W-:Y:S05]  /*7040*/  @P6 BRA `(.L_x_169) ;  /* 0x0000000000e86947 */ /* 0x000fea0003800000 */
[----:B------:R-:W-:Y:S01]  /*7050*/  LEA R13, R13, UR26, 0x1 ;  /* 0x0000001a0d0d7c11 */ /* 0x000fe2000f8e08ff */
[----:B------:R-:W-:Y:S01]  /*7060*/  IMAD.MOV.U32 R21, RZ, RZ, RZ ;  /* 0x000000ffff157224 */ /* 0x000fe200078e00ff */
[----:B------:R-:W-:Y:S01]  /*7070*/  LEA R19, R19, UR6, 0x7 ;  /* 0x0000000613137c11 */ /* 0x000fe2000f8e38ff */
[----:B------:R-:W-:Y:S02]  /*7080*/  IMAD.MOV.U32 R4, RZ, RZ, R0 ;  /* 0x000000ffff047224 */ /* 0x000fe400078e0000 */
[----:B------:R-:W-:Y:S02]  /*7090*/  IMAD.MOV.U32 R5, RZ, RZ, R10 ;  /* 0x000000ffff057224 */ /* 0x000fe400078e000a */
[----:B------:R-:W-:Y:S02]  /*70a0*/  IMAD.MOV.U32 R7, RZ, RZ, R9 ;  /* 0x000000ffff077224 */ /* 0x000fe400078e0009 */
[----:B------:R-:W-:-:S07]  /*70b0*/  IMAD.SHL.U32 R15, R13, 0x40, RZ ;  /* 0x000000400d0f7824 */ /* 0x000fce00078e00ff */
.L_x_172:
[----:B------:R-:W0:Y:S01]  /*70c0*/  S2R R14, SR_CgaCtaId ;  /* 0x00000000000e7919 */ /* 0x000e220000008800 */
[----:B------:R-:W-:Y:S02]  /*70d0*/  MOV R13, 0x400 ;  /* 0x00000400000d7802 */ /* 0x000fe40000000f00 */
[----:B------:R-:W-:Y:S02]  /*70e0*/  ISETP.NE.AND P1, PT, R11, RZ, PT ;  /* 0x000000ff0b00720c */ /* 0x000fe40003f25270 */
[----:B0-----:R-:W-:Y:S02]  /*70f0*/  LEA R22, R14, R13, 0x18 ;  /* 0x0000000d0e167211 */ /* 0x001fe400078ec0ff */
[----:B------:R-:W-:-:S09]  /*7100*/  SHF.L.U32 R13, R5, 0x1f, RZ ;  /* 0x0000001f050d7819 */ /* 0x000fd200000006ff */
[----:B------:R-:W0:Y:S01]  /*7110*/  @!P1 LDC R14, c[0x0][0x500] ;  /* 0x00014000ff0e9b82 */ /* 0x000e220000000800 */
[----:B------:R-:W-:-:S04]  /*7120*/  IMAD R20, R7, 0x8, R22 ;  /* 0x0000000807147824 */ /* 0x000fc800078e0216 */
[----:B------:R-:W1:Y:S02]  /*7130*/  SYNCS.PHASECHK.TRANS64.TRYWAIT P0, [R20+URZ+0x20], R13 ;  /* 0x0000200d140075a7 */ /* 0x000e64000800017f */
[----:B-1----:R-:W-:Y:S05]  /*7140*/  @!P0 BRA `(.L_x_170) ;  /* 0x0000000c00848947 */ /* 0x002fea0003800000 */
.L_x_189:
[----:B-1----:R-:W-:Y:S01]  /*7150*/  PRMT R13, R12, 0x9910, RZ ;  /* 0x000099100c0d7816 */ /* 0x002fe200000000ff */
[----:B0-----:R0:W-:Y:S03]  /*7160*/  @!P1 SYNCS.ARRIVE.TRANS64 RZ, [R20+URZ], R14 ;  /* 0x0000000e14ff99a7 */ /* 0x0011e6000800003f */
[----:B------:R-:W-:-:S13]  /*7170*/  ISETP.NE.AND P0, PT, R13, 0x2, PT ;  /* 0x000000020d00780c */ /* 0x000fda0003f05270 */
[----:B0-----:R-:W-:Y:S05]  /*7180*/  @P0 BRA `(.L_x_171) ;  /* 0x0000000000040947 */ /* 0x001fea0003800000 */
[----:B------:R-:W-:Y:S01]  /*7190*/  BPT.TRAP 0x1 ;  /* 0x000000040000795c */ /* 0x000fe20000300000 */
.L_x_171:
[----:B------:R-:W-:Y:S01]  /*71a0*/  R2UR UR8, R7 ;  /* 0x00000000070872ca */ /* 0x000fe200000e0000 */
[----:B------:R-:W-:Y:S01]  /*71b0*/  VIADD R4, R4, 0xffffffff ;  /* 0xffffffff04047836 */ /* 0x000fe20000000000 */
[----:B------:R-:W-:Y:S01]  /*71c0*/  R2UR UR15, R22 ;  /* 0x00000000160f72ca */ /* 0x000fe200000e0000 */
[----:B------:R-:W-:Y:S01]  /*71d0*/  UIADD3 UR16, UP0, UR24, 0xf0, URZ ;  /* 0x000000f018107890 */ /* 0x000fe2000ff1e03f */
[----:B------:R-:W-:Y:S01]  /*71e0*/  R2UR UR22, R15 ;  /* 0x000000000f1672ca */ /* 0x000fe200000e0000 */
[----:B------:R-:W-:Y:S01]  /*71f0*/  UIADD3 UR30, UP1, UR24, 0x1f0, URZ ;  /* 0x000001f0181e7890 */ /* 0x000fe2000ff3e03f */
[----:B------:R-:W-:Y:S01]  /*7200*/  R2UR UR9, R20 ;  /* 0x00000000140972ca */ /* 0x000fe200000e0000 */
[----:B------:R-:W-:Y:S01]  /*7210*/  UIADD3.X UR17, URZ, UR25, URZ, UP0, !UPT ;  /* 0x000000193f117290 */ /* 0x000fe200087fe43f */
[----:B------:R-:W-:Y:S01]  /*7220*/  R2UR UR10, R21 ;  /* 0x00000000150a72ca */ /* 0x000fe200000e0000 */
[----:B------:R-:W-:Y:S01]  /*7230*/  VIADD R7, R7, 0x1 ;  /* 0x0000000107077836 */ /* 0x000fe20000000000 */
[----:B------:R-:W-:Y:S01]  /*7240*/  R2UR UR12, R6 ;  /* 0x00000000060c72ca */ /* 0x000fe200000e0000 */
[----:B------:R-:W-:Y:S01]  /*7250*/  UPRMT UR28, URZ, 0x5410, UR13 ;  /* 0x000054103f1c7896 */ /* 0x000fe2000800000d */
[----:B------:R-:W-:Y:S01]  /*7260*/  R2UR UR23, R19 ;  /* 0x00000000131772ca */ /* 0x000fe200000e0000 */
[----:B------:R-:W-:Y:S01]  /*7270*/  USHF.L.U32 UR8, UR8, 0xc, URZ ;  /* 0x0000000c08087899 */ /* 0x000fe2000800063f */
[----:B------:R-:W-:Y:S01]  /*7280*/  ISETP.GT.AND P1, PT, R4, 0x1, PT ;  /* 0x000000010400780c */ /* 0x000fe20003f24270 */
[----:B------:R-:W-:Y:S01]  /*7290*/  UIADD3.X UR31, URZ, UR25, URZ, UP1, !UPT ;  /* 0x000000193f1f7290 */ /* 0x000fe20008ffe43f */
[----:B------:R-:W-:Y:S01]  /*72a0*/  ISETP.NE.AND P0, PT, R7, 0x4, PT ;  /* 0x000000040700780c */ /* 0x000fe20003f05270 */
[----:B------:R-:W-:Y:S01]  /*72b0*/  ULEA UR11, UR26, UR8, 0xb ;  /* 0x000000081a0b7291 */ /* 0x000fe2000f8e583f */
[----:B------:R-:W-:Y:S01]  /*72c0*/  VIADD R21, R21, 0x20 ;  /* 0x0000002015157836 */ /* 0x000fe20000000000 */
[----:B------:R-:W-:Y:S01]  /*72d0*/  ULOP3.LUT UR8, UR8, 0x800, UR27, 0xf8, !UPT ;  /* 0x0000080008087892 */ /* 0x000fe2000f8ef81b */
[----:B------:R-:W-:Y:S01]  /*72e0*/  SEL R14, RZ, 0x1, P0 ;  /* 0x00000001ff0e7807 */ /* 0x000fe20000000000 */
[----:B------:R-:W-:Y:S01]  /*72f0*/  ULEA UR11, UR11, UR15, 0x2 ;  /* 0x0000000f0b0b7291 */ /* 0x000fe2000f8e103f */
[----:B------:R-:W-:Y:S01]  /*7300*/  SEL R7, R7, RZ, P0 ;  /* 0x000000ff07077207 */ /* 0x000fe20000000000 */
[----:B------:R-:W-:Y:S01]  /*7310*/  ULEA UR8, UR8, UR15, 0x2 ;  /* 0x0000000f08087291 */ /* 0x000fe2000f8e103f */
[----:B------:R-:W-:Y:S01]  /*7320*/  LOP3.LUT R5, R5, R14, RZ, 0x3c, !PT ;  /* 0x0000000e05057212 */ /* 0x000fe200078e3cff */
[----:B------:R-:W-:-:S02]  /*7330*/  UIADD3 UR20, UR11, 0x100, URZ ;  /* 0x000001000b147890 */ /* 0x000fc4000fffe03f */
[----:B------:R-:W-:Y:S02]  /*7340*/  UPRMT UR15, URZ, 0x5410, UR14 ;  /* 0x000054103f0f7896 */ /* 0x000fe4000800000e */
[----:B------:R-:W-:Y:S01]  /*7350*/  UIADD3 UR21, UR8, 0x10100, URZ ;  /* 0x0001010008157890 */ /* 0x000fe2000fffe03f */
[----:B------:R-:W-:Y:S01]  /*7360*/  UMOV UR18, 0x0 ;  /* 0x0000000000127882 */ /* 0x000fe20000000000 */
[----:B------:R-:W-:Y:S01]  /*7370*/  UMOV UR19, 0x10000000 ;  /* 0x1000000000137882 */ /* 0x000fe20000000000 */
[----:B------:R-:W-:Y:S01]  /*7380*/  UMOV UR11, UR22 ;  /* 0x00000016000b7c82 */ /* 0x000fe20008000000 */
[----:B------:R-:W-:-:S03]  /*7390*/  UMOV UR8, UR20 ;  /* 0x0000001400087c82 */ /* 0x000fc60008000000 */
[----:B------:R0:W-:Y:S02]  /*73a0*/  UTMALDG.3D.MULTICAST [UR8], [UR16], UR15, desc[UR18] ;  /* 0x00001208100073b4 */ /* 0x0001e4000801180f */
[----:B0-----:R-:W-:Y:S01]  /*73b0*/  UMOV UR8, UR21 ;  /* 0x0000001500087c82 */ /* 0x001fe20008000000 */
[----:B------:R-:W-:Y:S02]  /*73c0*/  UMOV UR11, UR23 ;  /* 0x00000017000b7c82 */ /* 0x000fe40008000000 */
[----:B------:R0:W-:Y:S02]  /*73d0*/  UTMALDG.3D.MULTICAST [UR8], [UR30], UR28, desc[UR18] ;  /* 0x000012081e0073b4 */ /* 0x0001e4000801181c */
[----:B0-----:R-:W-:Y:S05]  /*73e0*/  @P1 BRA `(.L_x_172) ;  /* 0xfffffffc00341947 */ /* 0x001fea000383ffff */
.L_x_169:
[----:B------:R-:W-:Y:S05]  /*73f0*/  BSYNC B1 ;  /* 0x0000000000017941 */ /* 0x000fea0003800000 */
.L_x_168:
[----:B------:R-:W-:Y:S01]  /*7400*/  LOP3.LUT P1, RZ, R3, 0xff, RZ, 0xc0, !PT ;  /* 0x000000ff03ff7812 */ /* 0x000fe2000782c0ff */
[----:B------:R-:W-:Y:S01]  /*7410*/  IMAD.IADD R9, R8, 0x1, R9 ;  /* 0x0000000108097824 */ /* 0x000fe200078e0209 */
[----:B------:R-:W-:Y:S01]  /*7420*/  IADD3 R16, P2, R16, UR36, RZ ;  /* 0x0000002410107c10 */ /* 0x000fe2000ff5e0ff */
[----:B------:R-:W-:Y:S01]  /*7430*/  ULDC.64 UR8, c[0x0][0x650] ;  /* 0x0001940000087ab9 */ /* 0x000fe20000000a00 */
[----:B------:R-:W-:Y:S01]  /*7440*/  BSSY B1, `(.L_x_173) ;  /* 0x000006c000017945 */ /* 0x000fe20003800000 */
[----:B------:R-:W-:Y:S01]  /*7450*/  IMAD.MOV.U32 R13, RZ, RZ, -0x1 ;  /* 0xffffffffff0d7424 */ /* 0x000fe200078e00ff */
[----:B------:R-:W-:Y:S01]  /*7460*/  SHF.R.U32.HI R3, RZ, 0x2, R9 ;  /* 0x00000002ff037819 */ /* 0x000fe20000011609 */
[----:B------:R-:W-:Y:S01]  /*7470*/  IMAD.MOV.U32 R19, RZ, RZ, -0x1 ;  /* 0xffffffffff137424 */ /* 0x000fe200078e00ff */
[----:B------:R-:W-:Y:S01]  /*7480*/  ISETP.GT.U32.AND P0, PT, R9, 0x3, PT ;  /* 0x000000030900780c */ /* 0x000fe20003f04070 */
[----:B------:R-:W-:Y:S01]  /*7490*/  IMAD.MOV.U32 R6, RZ, RZ, -0x1 ;  /* 0xffffffffff067424 */ /* 0x000fe200078e00ff */
[----:B------:R-:W-:-:S02]  /*74a0*/  LOP3.LUT R3, R3, 0x1, RZ, 0xc0, !PT ;  /* 0x0000000103037812 */ /* 0x000fc400078ec0ff */
[----:B------:R-:W-:Y:S01]  /*74b0*/  ISETP.LT.U32.AND P0, PT, R8, 0x4, P0 ;  /* 0x000000040800780c */ /* 0x000fe20000701070 */
[----:B------:R-:W0:Y:S01]  /*74c0*/  @P1 S2R R5, SR_CgaCtaId ;  /* 0x0000000000051919 */ /* 0x000e220000008800 */
[----:B------:R-:W-:Y:S02]  /*74d0*/  @P1 MOV R4, 0x400 ;  /* 0x0000040000041802 */ /* 0x000fe40000000f00 */
[----:B------:R-:W-:Y:S02]  /*74e0*/  IADD3.X R17, R17, UR42, RZ, P2, !PT ;  /* 0x0000002a11117c10 */ /* 0x000fe400097fe4ff */
[----:B------:R-:W-:Y:S02]  /*74f0*/  ISETP.GE.U32.AND P2, PT, R16, UR8, PT ;  /* 0x0000000810007c0c */ /* 0x000fe4000bf46070 */
[----:B------:R-:W-:Y:S02]  /*7500*/  LOP3.LUT R9, R9, 0x3, RZ, 0xc0, !PT ;  /* 0x0000000309097812 */ /* 0x000fe400078ec0ff */
[----:B0-----:R-:W-:-:S04]  /*7510*/  @P1 LEA R4, R5, R4, 0x18 ;  /* 0x0000000405041211 */ /* 0x001fc800078ec0ff */
[----:B------:R0:W-:Y:S01]  /*7520*/  @P1 SYNCS.ARRIVE.TRANS64.A1T0 RZ, [R4+URZ+0x58], RZ ;  /* 0x000058ff04ff19a7 */ /* 0x0001e2000810003f */
[----:B------:R-:W-:Y:S02]  /*7530*/  ISETP.NE.U32.AND P1, PT, R3, 0x1, PT ;  /* 0x000000010300780c */ /* 0x000fe40003f25070 */
[----:B------:R-:W-:Y:S02]  /*7540*/  SEL R3, RZ, 0x1, !P0 ;  /* 0x00000001ff037807 */ /* 0x000fe40004000000 */
[----:B------:R-:W-:Y:S02]  /*7550*/  ISETP.GE.U32.AND.EX P0, PT, R17, UR9, PT, P2 ;  /* 0x0000000911007c0c */ /* 0x000fe4000bf06120 */
[----:B------:R-:W-:-:S04]  /*7560*/  ISETP.GT.U32.AND P1, PT, R8, 0x3, !P1 ;  /* 0x000000030800780c */ /* 0x000fc80004f24070 */
[----:B0-----:R-:W-:-:S04]  /*7570*/  SEL R4, RZ, 0x1, !P1 ;  /* 0x00000001ff047807 */ /* 0x001fc80004800000 */
[--C-:B------:R-:W-:Y:S02]  /*7580*/  LOP3.LUT R10, R4, R10, R3.reuse, 0x96, !PT ;  /* 0x0000000a040a7212 */ /* 0x100fe400078e9603 */
[----:B------:R-:W-:Y:S02]  /*7590*/  PRMT R4, RZ, 0x7610, R4 ;  /* 0x00007610ff047816 */ /* 0x000fe40000000004 */
[----:B------:R-:W-:Y:S01]  /*75a0*/  PRMT R3, RZ, 0x7610, R3 ;  /* 0x00007610ff037816 */ /* 0x000fe20000000003 */
[----:B------:R-:W-:Y:S06]  /*75b0*/  @P0 BRA `(.L_x_174) ;  /* 0x0000000400500947 */ /* 0x000fec0003800000 */
[----:B------:R-:W0:Y:S01]  /*75c0*/  S2R R15, SR_CTAID.X ;  /* 0x00000000000f7919 */ /* 0x000e220000002500 */
[----:B------:R-:W-:Y:S01]  /*75d0*/  ULDC.64 UR8, c[0x0][0x628] ;  /* 0x00018a0000087ab9 */ /* 0x000fe20000000a00 */
[----:B------:R-:W1:Y:S01]  /*75e0*/  LDC R20, c[0x0][0x144] ;  /* 0x00005100ff147b82 */ /* 0x000e620000000800 */
[----:B------:R-:W-:Y:S01]  /*75f0*/  ISETP.NE.U32.AND P0, PT, RZ, UR8, PT ;  /* 0x00000008ff007c0c */ /* 0x000fe2000bf05070 */
[----:B------:R-:W2:Y:S01]  /*7600*/  S2R R13, SR_CTAID.Y ;  /* 0x00000000000d7919 */ /* 0x000ea20000002600 */
[----:B------:R-:W-:Y:S01]  /*7610*/  ULDC UR10, c[0x0][0x150] ;  /* 0x00005400000a7ab9 */ /* 0x000fe20000000800 */
[----:B------:R-:W-:Y:S01]  /*7620*/  ULDC UR11, c[0x0][0x630] ;  /* 0x00018c00000b7ab9 */ /* 0x000fe20000000800 */
[----:B------:R-:W-:Y:S01]  /*7630*/  ISETP.NE.AND.EX P0, PT, RZ, UR9, PT, P0 ;  /* 0x00000009ff007c0c */ /* 0x000fe2000bf05300 */
[----:B------:R-:W-:Y:S01]  /*7640*/  IMAD.MOV.U32 R4, RZ, RZ, R16 ;  /* 0x000000ffff047224 */ /* 0x000fe200078e0010 */
[----:B0-----:R-:W-:-:S05]  /*7650*/  I2FP.F32.U32 R5, R15 ;  /* 0x0000000f00057245 */ /* 0x001fca0000201000 */
[----:B------:R-:W-:Y:S01]  /*7660*/  FMUL R21, R5, UR10 ;  /* 0x0000000a05157c20 */ /* 0x000fe20008400000 */
[----:B------:R-:W-:-:S05]  /*7670*/  IMAD.MOV.U32 R5, RZ, RZ, R17 ;  /* 0x000000ffff057224 */ /* 0x000fca00078e0011 */
[----:B--2---:R-:W-:Y:S05]  /*7680*/  @!P0 BRA `(.L_x_175) ;  /* 0x0000000000288947 */ /* 0x004fea0003800000 */
[----:B------:R-:W-:Y:S02]  /*7690*/  ULDC UR10, c[0x0][0x634] ;  /* 0x00018d00000a7ab9 */ /* 0x000fe40000000800 */
[----:B------:R-:W-:-:S05]  /*76a0*/  IADD3 R5, P0, R16, UR10, RZ ;  /* 0x0000000a10057c10 */ /* 0x000fca000ff1e0ff */
[----:B------:R-:W-:-:S04]  /*76b0*/  IMAD.X R19, RZ, RZ, R17, P0 ;  /* 0x000000ffff137224 */ /* 0x000fc800000e0611 */
[----:B------:R-:W-:-:S04]  /*76c0*/  IMAD.WIDE.U32 R6, R19, UR8, RZ ;  /* 0x0000000813067c25 */ /* 0x000fc8000f8e00ff */
[----:B------:R-:W-:-:S04]  /*76d0*/  IMAD.WIDE.U32 R6, P0, R5, UR9, R6 ;  /* 0x0000000905067c25 */ /* 0x000fc8000f800006 */
[----:B------:R-:W-:-:S04]  /*76e0*/  IMAD.WIDE.U32 R4, R5, UR8, RZ ;  /* 0x0000000805047c25 */ /* 0x000fc8000f8e00ff */
[----:B------:R-:W-:Y:S01]  /*76f0*/  IMAD.MOV.U32 R4, RZ, RZ, R7 ;  /* 0x000000ffff047224 */ /* 0x000fe200078e0007 */
[----:B------:R-:W-:Y:S01]  /*7700*/  IADD3 RZ, P1, R5, R6, RZ ;  /* 0x0000000605ff7210 */ /* 0x000fe20007f3e0ff */
[----:B------:R-:W-:-:S04]  /*7710*/  IMAD.X R5, RZ, RZ, RZ, P0 ;  /* 0x000000ffff057224 */ /* 0x000fc800000e06ff */
[----:B------:R-:W-:-:S08]  /*7720*/  IMAD.WIDE.U32.X R4, R19, UR9, R4, P1 ;  /* 0x0000000913047c25 */ /* 0x000fd000088e0404 */
.L_x_175:
[--C-:B------:R-:W-:Y:S01]  /*7730*/  SHF.R.U64 R14, R4, UR11, R5.reuse ;  /* 0x0000000b040e7c19 */ /* 0x100fe20008001205 */
[----:B------:R-:W0:Y:S01]  /*7740*/  F2I.U32.TRUNC.NTZ R21, R21 ;  /* 0x0000001500157305 */ /* 0x000e22000020f000 */
[----:B------:R-:W-:Y:S01]  /*7750*/  SHF.R.U32.HI R4, RZ, UR11, R5 ;  /* 0x0000000bff047c19 */ /* 0x000fe20008011605 */
[----:B------:R-:W-:Y:S01]  /*7760*/  ULDC.64 UR8, c[0x0][0x620] ;  /* 0x0001880000087ab9 */ /* 0x000fe20000000a00 */
[----:B------:R-:W-:Y:S01]  /*7770*/  IADD3 R7, P0, RZ, -R14, RZ ;  /* 0x8000000eff077210 */ /* 0x000fe20007f1e0ff */
[----:B------:R-:W-:Y:S01]  /*7780*/  ULDC.64 UR10, c[0x0][0x640] ;  /* 0x00019000000a7ab9 */ /* 0x000fe20000000a00 */
[----:B------:R-:W2:Y:S03]  /*7790*/  LDC R22, c[0x0][0x148] ;  /* 0x00005200ff167b82 */ /* 0x000ea60000000800 */
[----:B------:R-:W-:Y:S01]  /*77a0*/  IMAD.X R4, RZ, RZ, ~R4, P0 ;  /* 0x000000ffff047224 */ /* 0x000fe200000e0e04 */
[----:B------:R-:W-:-:S03]  /*77b0*/  ISETP.NE.U32.AND P0, PT, RZ, UR10, PT ;  /* 0x0000000aff007c0c */ /* 0x000fc6000bf05070 */
[----:B------:R-:W-:Y:S01]  /*77c0*/  IMAD R6, R4, UR8, RZ ;  /* 0x0000000804067c24 */ /* 0x000fe2000f8e02ff */
[----:B------:R-:W-:Y:S01]  /*77d0*/  ISETP.NE.AND.EX P0, PT, RZ, UR11, PT, P0 ;  /* 0x0000000bff007c0c */ /* 0x000fe2000bf05300 */
[----:B------:R-:W-:Y:S01]  /*77e0*/  IMAD.WIDE.U32 R4, R7, UR8, R16 ;  /* 0x0000000807047c25 */ /* 0x000fe2000f8e0010 */
[----:B------:R-:W-:-:S03]  /*77f0*/  ULDC UR8, c[0x0][0x618] ;  /* 0x0001860000087ab9 */ /* 0x000fc60000000800 */
[----:B------:R-:W-:Y:S01]  /*7800*/  IMAD R7, R7, UR9, R6 ;  /* 0x0000000907077c24 */ /* 0x000fe2000f8e0206 */
[----:B------:R-:W-:Y:S01]  /*7810*/  ULDC UR9, c[0x0][0x154] ;  /* 0x0000550000097ab9 */ /* 0x000fe20000000800 */
[----:B0-----:R-:W-:Y:S02]  /*7820*/  IMAD.MOV R6, RZ, RZ, -R21 ;  /* 0x000000ffff067224 */ /* 0x001fe400078e0a15 */
[----:B------:R-:W-:Y:S02]  /*7830*/  IMAD.IADD R5, R5, 0x1, R7 ;  /* 0x0000000105057824 */ /* 0x000fe400078e0207 */
[----:B-1----:R-:W-:Y:S01]  /*7840*/  IMAD R15, R20, R6, R15 ;  /* 0x00000006140f7224 */ /* 0x002fe200078e020f */
[----:B------:R-:W-:Y:S02]  /*7850*/  I2FP.F32.U32 R6, R13 ;  /* 0x0000000d00067245 */ /* 0x000fe40000201000 */
[--C-:B------:R-:W-:Y:S02]  /*7860*/  SHF.R.U64 R19, R4, UR8, R5.reuse ;  /* 0x0000000804137c19 */ /* 0x100fe40008001205 */
[----:B------:R-:W-:Y:S01]  /*7870*/  SHF.R.U32.HI R4, RZ, UR8, R5 ;  /* 0x00000008ff047c19 */ /* 0x000fe20008011605 */
[----:B------:R-:W-:Y:S01]  /*7880*/  FMUL R6, R6, UR9 ;  /* 0x0000000906067c20 */ /* 0x000fe20008400000 */
[----:B------:R-:W-:-:S02]  /*7890*/  ULDC UR8, c[0x0][0x608] ;  /* 0x0001820000087ab9 */ /* 0x000fc40000000800 */
[--C-:B------:R-:W-:Y:S01]  /*78a0*/  SHF.R.U64 R21, R19, UR8, R4.reuse ;  /* 0x0000000813157c19 */ /* 0x100fe20008001204 */
[----:B------:R0:W1:Y:S01]  /*78b0*/  F2I.U32.TRUNC.NTZ R24, R6 ;  /* 0x0000000600187305 */ /* 0x000062000020f000 */
[----:B------:R-:W-:Y:S01]  /*78c0*/  SHF.R.U32.HI R4, RZ, UR8, R4 ;  /* 0x00000008ff047c19 */ /* 0x000fe20008011604 */
[----:B------:R-:W-:-:S03]  /*78d0*/  ULDC UR8, c[0x0][0x658] ;  /* 0x0001960000087ab9 */ /* 0x000fc60000000800 */
[--C-:B------:R-:W-:Y:S02]  /*78e0*/  SHF.R.U64 R20, R21, UR8, R4.reuse ;  /* 0x0000000815147c19 */ /* 0x100fe40008001204 */
[----:B------:R-:W-:-:S03]  /*78f0*/  SHF.R.U32.HI R23, RZ, UR8, R4 ;  /* 0x00000008ff177c19 */ /* 0x000fc60008011604 */
[----:B------:R-:W-:Y:S02]  /*7900*/  IMAD.MOV.U32 R4, RZ, RZ, R20 ;  /* 0x000000ffff047224 */ /* 0x000fe400078e0014 */
[----:B------:R-:W-:Y:S01]  /*7910*/  IMAD.MOV.U32 R5, RZ, RZ, R23 ;  /* 0x000000ffff057224 */ /* 0x000fe200078e0017 */
[----:B0-----:R-:W-:Y:S06]  /*7920*/  @!P0 BRA `(.L_x_176) ;  /* 0x0000000000288947 */ /* 0x001fec0003800000 */
        /* <DEDUP_REMOVED lines=10> */
.L_x_176:
[----:B------:R-:W-:Y:S01]  /*79d0*/  ISETP.NE.AND P0, PT, R2, 0x1, PT ;  /* 0x000000010200780c */ /* 0x000fe20003f05270 */
[----:B------:R-:W-:Y:S01]  /*79e0*/  ULDC UR8, c[0x0][0x648] ;  /* 0x0001920000087ab9 */ /* 0x000fe20000000800 */
[----:B------:R-:W-:Y:S01]  /*79f0*/  LOP3.LUT R21, R21, UR7, RZ, 0xc0, !PT ;  /* 0x0000000715157c12 */ /* 0x000fe2000f8ec0ff */
[----:B-1----:R-:W-:Y:S01]  /*7a00*/  IMAD.MOV R24, RZ, RZ, -R24 ;  /* 0x000000ffff187224 */ /* 0x002fe200078e0a18 */
[----:B------:R-:W-:Y:S01]  /*7a10*/  SHF.R.U64 R4, R4, UR8, R5 ;  /* 0x0000000804047c19 */ /* 0x000fe20008001205 */
[----:B------:R-:W-:Y:S01]  /*7a20*/  ULDC UR8, c[0x0][0x638] ;  /* 0x00018e0000087ab9 */ /* 0x000fe20000000800 */
[----:B------:R-:W-:Y:S01]  /*7a30*/  LOP3.LUT R19, R19, UR4, RZ, 0xc0, !PT ;  /* 0x0000000413137c12 */ /* 0x000fe2000f8ec0ff */
[----:B------:R-:W-:Y:S01]  /*7a40*/  ULDC UR9, c[0x0][0x610] ;  /* 0x0001840000097ab9 */ /* 0x000fe20000000800 */
[----:B------:R-:W-:Y:S02]  /*7a50*/  IMAD.MOV.U32 R6, RZ, RZ, R14 ;  /* 0x000000ffff067224 */ /* 0x000fe400078e000e */
[----:B------:R-:W-:-:S02]  /*7a60*/  IMAD.MOV R5, RZ, RZ, -R4 ;  /* 0x000000ffff057224 */ /* 0x000fc400078e0a04 */
[----:B------:R-:W-:Y:S02]  /*7a70*/  IMAD R4, R4, UR5, R21 ;  /* 0x0000000504047c24 */ /* 0x000fe4000f8e0215 */
[----:B--2---:R-:W-:Y:S02]  /*7a80*/  @P0 IMAD R15, R22, R24, R13 ;  /* 0x00000018160f0224 */ /* 0x004fe400078e020d */
[----:B------:R-:W-:Y:S01]  /*7a90*/  IMAD R20, R5, UR8, R20 ;  /* 0x0000000805147c24 */ /* 0x000fe2000f8e0214 */
[----:B------:R-:W-:Y:S01]  /*7aa0*/  ULDC UR8, c[0x0][0x600] ;  /* 0x0001800000087ab9 */ /* 0x000fe20000000800 */
[----:B------:R-:W-:Y:S02]  /*7ab0*/  IMAD R15, R4, UR9, R15 ;  /* 0x00000009040f7c24 */ /* 0x000fe4000f8e020f */
[----:B------:R-:W-:Y:S02]  /*7ac0*/  IMAD R20, R20, UR8, R19 ;  /* 0x0000000814147c24 */ /* 0x000fe4000f8e0213 */
[----:B------:R-:W-:-:S03]  /*7ad0*/  IMAD.MOV.U32 R4, RZ, RZ, 0x1 ;  /* 0x00000001ff047424 */ /* 0x000fc600078e00ff */
[----:B------:R-:W-:Y:S02]  /*7ae0*/  SEL R19, R20, R15, !P0 ;  /* 0x0000000f14137207 */ /* 0x000fe40004000000 */
[----:B------:R-:W-:-:S07]  /*7af0*/  SEL R13, R15, R20, !P0 ;  /* 0x000000140f0d7207 */ /* 0x000fce0004000000 */
.L_x_174:
[----:B------:R-:W-:Y:S05]  /*7b00*/  BSYNC B1 ;  /* 0x0000000000017941 */ /* 0x000fea0003800000 */
.L_x_173:
[----:B------:R-:W-:-:S13]  /*7b10*/  LOP3.LUT P0, RZ, R4, 0xff, RZ, 0xc0, !PT ;  /* 0x000000ff04ff7812 */ /* 0x000fda000780c0ff */
[----:B------:R-:W-:Y:S05]  /*7b20*/  @P0 BRA `(.L_x_177) ;  /* 0xfffffff4002c0947 */ /* 0x000fea000383ffff */
[----:B------:R-:W-:Y:S05]  /*7b30*/  BSYNC B0 ;  /* 0x0000000000007941 */ /* 0x000fea0003800000 */
.L_x_166:
[----:B------:R-:W-:-:S03]  /*7b40*/  UMOV UR8, 0xffffffff ;  /* 0xffffffff00087882 */ /* 0x000fc60000000000 */
[----:B------:R-:W-:Y:S05]  /*7b50*/  BRA.DIV UR8, `(.L_x_178) ;  /* 0x0000000608147947 */ /* 0x000fea000b800000 */
[----:B------:R-:W-:-:S13]  /*7b60*/  ELECT P6, URZ, PT ;  /* 0x00000000003f782f */ /* 0x000fda00038c0000 */
.L_x_192:
[----:B------:R-:W-:Y:S04]  /*7b70*/  BSSY B0, `(.L_x_179) ;  /* 0x000002b000007945 */ /* 0x000fe80003800000 */
[----:B------:R-:W-:Y:S05]  /*7b80*/  @!P6 BRA `(.L_x_180) ;  /* 0x0000000000a4e947 */ /* 0x000fea0003800000 */
[----:B------:R-:W-:-:S04]  /*7b90*/  LOP3.LUT R18, R18, 0x2, RZ, 0xfc, !PT ;  /* 0x0000000212127812 */ /* 0x000fc800078efcff */
[----:B------:R-:W-:-:S13]  /*7ba0*/  ISETP.NE.AND P0, PT, R18, 0x3, PT ;  /* 0x000000031200780c */ /* 0x000fda0003f05270 */
[----:B------:R-:W-:Y:S05]  /*7bb0*/  @!P0 BRA `(.L_x_181) ;  /* 0x0000000000048947 */ /* 0x000fea0003800000 */
[----:B------:R-:W-:Y:S01]  /*7bc0*/  BPT.TRAP 0x1 ;  /* 0x000000040000795c */ /* 0x000fe20000300000 */
.L_x_181:
[----:B------:R-:W0:Y:S01]  /*7bd0*/  S2R R3, SR_CgaCtaId ;  /* 0x0000000000037919 */ /* 0x000e220000008800 */
[----:B------:R-:W-:Y:S02]  /*7be0*/  MOV R0, 0x400 ;  /* 0x0000040000007802 */ /* 0x000fe40000000f00 */
[----:B------:R-:W-:Y:S02]  /*7bf0*/  SHF.L.U32 R2, R10, 0x1f, RZ ;  /* 0x0000001f0a027819 */ /* 0x000fe400000006ff */
[----:B0-----:R-:W-:-:S05]  /*7c00*/  LEA R0, R3, R0, 0x18 ;  /* 0x0000000003007211 */ /* 0x001fca00078ec0ff */
[----:B------:R-:W-:-:S04]  /*7c10*/  VIADD R0, R0, 0x20 ;  /* 0x0000002000007836 */ /* 0x000fc80000000000 */
[C---:B------:R-:W-:Y:S02]  /*7c20*/  IMAD R5, R9.reuse, 0x8, R0 ;  /* 0x0000000809057824 */ /* 0x040fe400078e0200 */
[----:B------:R-:W-:Y:S02]  /*7c30*/  VIADD R9, R9, 0x1 ;  /* 0x0000000109097836 */ /* 0x000fe40000000000 */
[----:B------:R-:W0:Y:S03]  /*7c40*/  SYNCS.PHASECHK.TRANS64.TRYWAIT P0, [R5+URZ], R2 ;  /* 0x00000002050075a7 */ /* 0x000e26000800017f */
[----:B------:R-:W-:-:S04]  /*7c50*/  ISETP.NE.AND P1, PT, R9, 0x4, PT ;  /* 0x000000040900780c */ /* 0x000fc80003f25270 */
[----:B------:R-:W-:Y:S02]  /*7c60*/  SEL R3, RZ, 0x1, P1 ;  /* 0x00000001ff037807 */ /* 0x000fe40000800000 */
[----:B------:R-:W-:Y:S02]  /*7c70*/  SEL R9, R9, RZ, P1 ;  /* 0x000000ff09097207 */ /* 0x000fe40000800000 */
[----:B------:R-:W-:-:S03]  /*7c80*/  LOP3.LUT R10, R10, R3, RZ, 0x3c, !PT ;  /* 0x000000030a0a7212 */ /* 0x000fc600078e3cff */
[----:B------:R-:W-:Y:S01]  /*7c90*/  IMAD R7, R9, 0x8, R0 ;  /* 0x0000000809077824 */ /* 0x000fe200078e0200 */
[----:B------:R-:W-:Y:S01]  /*7ca0*/  SHF.L.U32 R4, R10, 0x1f, RZ ;  /* 0x0000001f0a047819 */ /* 0x000fe200000006ff */
[----:B0-----:R-:W-:Y:S06]  /*7cb0*/  @!P0 BRA `(.L_x_182) ;  /* 0x0000000000dc8947 */ /* 0x001fec0003800000 */
.L_x_193:
[----:B------:R-:W1:Y:S01]  /*7cc0*/  SYNCS.PHASECHK.TRANS64.TRYWAIT P0, [R7+URZ], R4 ;  /* 0x00000004070075a7 */ /* 0x000e62000800017f */
[----:B0-----:R-:W-:-:S05]  /*7cd0*/  VIADD R2, R9, 0x1 ;  /* 0x0000000109027836 */ /* 0x001fca0000000000 */
[----:B------:R-:W-:-:S04]  /*7ce0*/  ISETP.NE.AND P1, PT, R2, 0x4, PT ;  /* 0x000000040200780c */ /* 0x000fc80003f25270 */
[----:B------:R-:W-:Y:S02]  /*7cf0*/  SEL R3, RZ, 0x1, P1 ;  /* 0x00000001ff037807 */ /* 0x000fe40000800000 */
[----:B------:R-:W-:Y:S02]  /*7d00*/  SEL R9, R2, RZ, P1 ;  /* 0x000000ff02097207 */ /* 0x000fe40000800000 */
[----:B------:R-:W-:-:S03]  /*7d10*/  LOP3.LUT R11, R10, R3, RZ, 0x3c, !PT ;  /* 0x000000030a0b7212 */ /* 0x000fc600078e3cff */
[----:B------:R-:W-:Y:S01]  /*7d20*/  IMAD R6, R9, 0x8, R0 ;  /* 0x0000000809067824 */ /* 0x000fe200078e0200 */
[----:B------:R-:W-:Y:S01]  /*7d30*/  SHF.L.U32 R5, R11, 0x1f, RZ ;  /* 0x0000001f0b057819 */ /* 0x000fe200000006ff */
[----:B-1----:R-:W-:Y:S06]  /*7d40*/  @!P0 BRA `(.L_x_183) ;  /* 0x0000000000cc8947 */ /* 0x002fec0003800000 */
.L_x_194:
[----:B------:R-:W1:Y:S01]  /*7d50*/  SYNCS.PHASECHK.TRANS64.TRYWAIT P0, [R6+URZ], R5 ;  /* 0x00000005060075a7 */ /* 0x000e62000800017f */
[----:B------:R-:W-:-:S05]  /*7d60*/  VIADD R2, R9, 0x1 ;  /* 0x0000000109027836 */ /* 0x000fca0000000000 */
[----:B------:R-:W-:-:S04]  /*7d70*/  ISETP.NE.AND P1, PT, R2, 0x4, PT ;  /* 0x000000040200780c */ /* 0x000fc80003f25270 */
[----:B0-----:R-:W-:Y:S02]  /*7d80*/  SEL R4, RZ, 0x1, P1 ;  /* 0x00000001ff047807 */ /* 0x001fe40000800000 */
[----:B------:R-:W-:Y:S02]  /*7d90*/  SEL R3, R2, RZ, P1 ;  /* 0x000000ff02037207 */ /* 0x000fe40000800000 */
[----:B------:R-:W-:Y:S01]  /*7da0*/  LOP3.LUT R4, R11, R4, RZ, 0x3c, !PT ;  /* 0x000000040b047212 */ /* 0x000fe200078e3cff */
[----:B-1----:R-:W-:Y:S06]  /*7db0*/  @!P0 BRA `(.L_x_184) ;  /* 0x0000000000c48947 */ /* 0x002fec0003800000 */
.L_x_195:
[----:B------:R-:W-:Y:S01]  /*7dc0*/  IMAD R3, R3, 0x8, R0 ;  /* 0x0000000803037824 */ /* 0x000fe200078e0200 */
[----:B------:R-:W-:-:S07]  /*7dd0*/  SHF.L.U32 R0, R4, 0x1f, RZ ;  /* 0x0000001f04007819 */ /* 0x000fce00000006ff */
.L_x_185:
[----:B-1----:R1:W2:Y:S02]  /*7de0*/  SYNCS.PHASECHK.TRANS64.TRYWAIT P0, [R3+URZ], R0 ;  /* 0x00000000030075a7 */ /* 0x0022a4000800017f */
[----:B--2---:R-:W-:Y:S05]  /*7df0*/  @!P0 NANOSLEEP.SYNCS 0x989680 ;  /* 0x009896800000895d */ /* 0x004fea0003900000 */
[----:B------:R-:W2:Y:S02]  /*7e00*/  @!P0 SYNCS.PHASECHK.TRANS64 P0, [R3+URZ], R0 ;  /* 0x00000000030085a7 */ /* 0x000ea4000800007f */
[----:B--2---:R-:W-:Y:S05]  /*7e10*/  @!P0 BRA `(.L_x_185) ;  /* 0xfffffffc00f08947 */ /* 0x004fea000383ffff */
.L_x_180:
[----:B------:R-:W-:Y:S05]  /*7e20*/  BSYNC B0 ;  /* 0x0000000000007941 */ /* 0x000fea0003800000 */
.L_x_179:
[----:B------:R-:W-:Y:S05]  /*7e30*/  EXIT ;  /* 0x000000000000794d */ /* 0x000fea0003800000 */
.L_x_21:
[----:B-1----:R1:W2:Y:S02]  /*7e40*/  SYNCS.PHASECHK.TRANS64.TRYWAIT P1, [R3+URZ], R0 ;  /* 0x00000000030075a7 */ /* 0x0022a4000802017f */
[----:B--2---:R-:W-:Y:S05]  /*7e50*/  @!P1 NANOSLEEP.SYNCS 0x989680 ;  /* 0x009896800000995d */ /* 0x004fea0003900000 */
[----:B------:R-:W2:Y:S02]  /*7e60*/  @!P1 SYNCS.PHASECHK.TRANS64 P1, [R3+URZ], R0 ;  /* 0x00000000030095a7 */ /* 0x000ea4000802007f */
[----:B--2---:R-:W-:Y:S05]  /*7e70*/  @!P1 BRA `(.L_x_21) ;  /* 0xfffffffc00f09947 */ /* 0x004fea000383ffff */
[----:B------:R-:W-:Y:S05]  /*7e80*/  BRA `(.L_x_20) ;  /* 0xffffff9800487947 */ /* 0x000fea000383ffff */
.L_x_26:
[----:B-1----:R1:W2:Y:S02]  /*7e90*/  SYNCS.PHASECHK.TRANS64.TRYWAIT P1, [R5+URZ], R4 ;  /* 0x00000004050075a7 */ /* 0x0022a4000802017f */
[----:B--2---:R-:W-:Y:S05]  /*7ea0*/  @!P1 NANOSLEEP.SYNCS 0x989680 ;  /* 0x009896800000995d */ /* 0x004fea0003900000 */
[----:B------:R-:W2:Y:S02]  /*7eb0*/  @!P1 SYNCS.PHASECHK.TRANS64 P1, [R5+URZ], R4 ;  /* 0x00000004050095a7 */ /* 0x000ea4000802007f */
[----:B--2---:R-:W-:Y:S05]  /*7ec0*/  @!P1 BRA `(.L_x_26) ;  /* 0xfffffffc00f09947 */ /* 0x004fea000383ffff */
[----:B------:R-:W-:Y:S05]  /*7ed0*/  BRA `(.L_x_25) ;  /* 0xffffff9c00247947 */ /* 0x000fea000383ffff */
.L_x_167:
[----:B------:R-:W-:Y:S01]  /*7ee0*/  BSSY B1, `(.L_x_186) ;  /* 0x0000006000017945 */ /* 0x000fe20003800000 */
[----:B------:R-:W-:-:S07]  /*7ef0*/  IMAD.MOV.U32 R15, RZ, RZ, -0x1 ;  /* 0xffffffffff0f7424 */ /* 0x000fce00078e00ff */
[----:B------:R-:W-:Y:S05]  /*7f00*/  WARPSYNC.COLLECTIVE R15, `(.L_x_187) ;  /* 0x000000000f0c7348 */ /* 0x000fea0003c00000 */
[----:B------:R-:W-:Y:S02]  /*7f10*/  ELECT P6, UR62, PT ;  /* 0x00000000003e782f */ /* 0x000fe400038c0000 */
[----:B------:R-:W-:Y:S01]  /*7f20*/  MOV R14, UR62 ;  /* 0x0000003e000e7c02 */ /* 0x000fe20008000f00 */
[----:B------:R-:W-:Y:S10]  /*7f30*/  ENDCOLLECTIVE ;  /* 0x000000000000791b */ /* 0x000ff40003800000 */
.L_x_187:
[----:B------:R-:W-:Y:S05]  /*7f40*/  BSYNC B1 ;  /* 0x0000000000017941 */ /* 0x000fea0003800000 */
.L_x_186:
[----:B------:R-:W-:Y:S05]  /*7f50*/  BRA `(.L_x_188) ;  /* 0xfffffff0002c7947 */ /* 0x000fea000383ffff */
.L_x_170:
[----:B-1----:R1:W2:Y:S02]  /*7f60*/  SYNCS.PHASECHK.TRANS64.TRYWAIT P0, [R20+URZ+0x20], R13 ;  /* 0x0000200d140075a7 */ /* 0x0022a4000800017f */
[----:B--2---:R-:W-:Y:S05]  /*7f70*/  @!P0 NANOSLEEP.SYNCS 0x989680 ;  /* 0x009896800000895d */ /* 0x004fea0003900000 */
[----:B------:R-:W2:Y:S02]  /*7f80*/  @!P0 SYNCS.PHASECHK.TRANS64 P0, [R20+URZ+0x20], R13 ;  /* 0x0000200d140085a7 */ /* 0x000ea4000800007f */
[----:B--2---:R-:W-:Y:S05]  /*7f90*/  @!P0 BRA `(.L_x_170) ;  /* 0xfffffffc00f08947 */ /* 0x004fea000383ffff */
[----:B------:R-:W-:Y:S05]  /*7fa0*/  BRA `(.L_x_189) ;  /* 0xfffffff000687947 */ /* 0x000fea000383ffff */
.L_x_178:
[----:B------:R-:W-:Y:S01]  /*7fb0*/  BSSY B0, `(.L_x_190) ;  /* 0x0000006000007945 */ /* 0x000fe20003800000 */
[----:B------:R-:W-:-:S07]  /*7fc0*/  IMAD.MOV.U32 R15, RZ, RZ, -0x1 ;  /* 0xffffffffff0f7424 */ /* 0x000fce00078e00ff */
[----:B------:R-:W-:Y:S05]  /*7fd0*/  WARPSYNC.COLLECTIVE R15, `(.L_x_191) ;  /* 0x000000000f0c7348 */ /* 0x000fea0003c00000 */
[----:B------:R-:W-:Y:S02]  /*7fe0*/  ELECT P6, UR62, PT ;  /* 0x00000000003e782f */ /* 0x000fe400038c0000 */
[----:B------:R-:W-:Y:S01]  /*7ff0*/  MOV R14, UR62 ;  /* 0x0000003e000e7c02 */ /* 0x000fe20008000f00 */
[----:B------:R-:W-:Y:S10]  /*8000*/  ENDCOLLECTIVE ;  /* 0x000000000000791b */ /* 0x000ff40003800000 */
.L_x_191:
[----:B------:R-:W-:Y:S05]  /*8010*/  BSYNC B0 ;  /* 0x0000000000007941 */ /* 0x000fea0003800000 */
.L_x_190:
[----:B------:R-:W-:Y:S05]  /*8020*/  BRA `(.L_x_192) ;  /* 0xfffffff800d07947 */ /* 0x000fea000383ffff */
.L_x_182:
[----:B0-----:R0:W1:Y:S02]  /*8030*/  SYNCS.PHASECHK.TRANS64.TRYWAIT P0, [R5+URZ], R2 ;  /* 0x00000002050075a7 */ /* 0x001064000800017f */
[----:B-1----:R-:W-:Y:S05]  /*8040*/  @!P0 NANOSLEEP.SYNCS 0x989680 ;  /* 0x009896800000895d */ /* 0x002fea0003900000 */
[----:B------:R-:W1:Y:S02]  /*8050*/  @!P0 SYNCS.PHASECHK.TRANS64 P0, [R5+URZ], R2 ;  /* 0x00000002050085a7 */ /* 0x000e64000800007f */
[----:B-1----:R-:W-:Y:S05]  /*8060*/  @!P0 BRA `(.L_x_182) ;  /* 0xfffffffc00f08947 */ /* 0x002fea000383ffff */
[----:B------:R-:W-:Y:S05]  /*8070*/  BRA `(.L_x_193) ;  /* 0xfffffffc00107947 */ /* 0x000fea000383ffff */
.L_x_183:
[----:B0-----:R0:W1:Y:S02]  /*8080*/  SYNCS.PHASECHK.TRANS64.TRYWAIT P0, [R7+URZ], R4 ;  /* 0x00000004070075a7 */ /* 0x001064000800017f */
[----:B-1----:R-:W-:Y:S05]  /*8090*/  @!P0 NANOSLEEP.SYNCS 0x989680 ;  /* 0x009896800000895d */ /* 0x002fea0003900000 */
[----:B------:R-:W1:Y:S02]  /*80a0*/  @!P0 SYNCS.PHASECHK.TRANS64 P0, [R7+URZ], R4 ;  /* 0x00000004070085a7 */ /* 0x000e64000800007f */
[----:B-1----:R-:W-:Y:S05]  /*80b0*/  @!P0 BRA `(.L_x_183) ;  /* 0xfffffffc00f08947 */ /* 0x002fea000383ffff */
[----:B------:R-:W-:Y:S05]  /*80c0*/  BRA `(.L_x_194) ;  /* 0xfffffffc00207947 */ /* 0x000fea000383ffff */
.L_x_184:
[----:B0-----:R0:W1:Y:S02]  /*80d0*/  SYNCS.PHASECHK.TRANS64.TRYWAIT P0, [R6+URZ], R5 ;  /* 0x00000005060075a7 */ /* 0x001064000800017f */
[----:B-1----:R-:W-:Y:S05]  /*80e0*/  @!P0 NANOSLEEP.SYNCS 0x989680 ;  /* 0x009896800000895d */ /* 0x002fea0003900000 */
[----:B------:R-:W1:Y:S02]  /*80f0*/  @!P0 SYNCS.PHASECHK.TRANS64 P0, [R6+URZ], R5 ;  /* 0x00000005060085a7 */ /* 0x000e64000800007f */
[----:B-1----:R-:W-:Y:S05]  /*8100*/  @!P0 BRA `(.L_x_184) ;  /* 0xfffffffc00f08947 */ /* 0x002fea000383ffff */
[----:B------:R-:W-:Y:S05]  /*8110*/  BRA `(.L_x_195) ;  /* 0xfffffffc00287947 */ /* 0x000fea000383ffff */
.L_x_196:
[----:B------:R-:W-:-:S00]  /*8120*/  BRA `(.L_x_196) ;  /* 0xfffffffc00fc7947 */ /* 0x000fc0000383ffff */
[----:B------:R-:W-:-:S00]  /*8130*/  NOP ;  /* 0x0000000000007918 */ /* 0x000fc00000000000 */
        /* <DEDUP_REMOVED lines=12> */
.L_x_197:


//--------------------- .nv.global.init           --------------------------
	.section	.nv.global.init,"aw",@progbits
.nv.global.init:
	.type		$str$22,@object
	.size		$str$22,($str$23 - $str$22)
$str$22:
        /*0000*/ 	.byte	0x6b, 0x5f, 0x74, 0x69, 0x6c, 0x65, 0x5f, 0x63, 0x6f, 0x75, 0x6e, 0x74, 0x20, 0x3e, 0x3d, 0x20
        /*0010*/ 	.byte	0x31, 0x00
	.type		$str$23,@object
	.size		$str$23,(__unnamed_1 - $str$23)
$str$23:
        /*0012*/ 	.byte	0x2f, 0x74, 0x6d, 0x70, 0x2f, 0x63, 0x75, 0x74, 0x6c, 0x61, 0x73, 0x73, 0x5f, 0x73, 0x77, 0x65
        /*0022*/ 	.byte	0x65, 0x70, 0x5f, 0x73, 0x72, 0x63, 0x2f, 0x69, 0x6e, 0x63, 0x6c, 0x75, 0x64, 0x65, 0x2f, 0x63
        /*0032*/ 	.byte	0x75, 0x74, 0x6c, 0x61, 0x73, 0x73, 0x2f, 0x67, 0x65, 0x6d, 0x6d, 0x2f, 0x63, 0x6f, 0x6c, 0x6c
        /*0042*/ 	.byte	0x65, 0x63, 0x74, 0x69, 0x76, 0x65, 0x2f, 0x73, 0x6d, 0x39, 0x30, 0x5f, 0x6d, 0x6d, 0x61, 0x5f
        /*0052*/ 	.byte	0x74, 0x6d, 0x61, 0x5f, 0x67, 0x6d, 0x6d, 0x61, 0x5f, 0x73, 0x73, 0x5f, 0x77, 0x61, 0x72, 0x70
        /*0062*/ 	.byte	0x73, 0x70, 0x65, 0x63, 0x69, 0x61, 0x6c, 0x69, 0x7a, 0x65, 0x64, 0x2e, 0x68, 0x70, 0x70, 0x00
	.type		__unnamed_1,@object
	.size		__unnamed_1,(.L_0 - __unnamed_1)
__unnamed_1:
        /*0072*/ 	.byte	0x76, 0x6f, 0x69, 0x64, 0x20, 0x63, 0x75, 0x74, 0x6c, 0x61, 0x73, 0x73, 0x3a, 0x3a, 0x67, 0x65
        /* <DEDUP_REMOVED lines=178> */
        /*0ba2*/ 	.byte	0x79, 0x5d, 0x00
.L_0:


//--------------------- .nv.shared._ZN7cutlass13device_kernelINS_4gemm6kernel13GemmUniversalIN4cute5tupleIJiiiiEEENS1_10collective13CollectiveMmaINS1_34MainloopSm90TmaGmmaWarpSpecializedILi4ENS5_IJNS4_1CILi2EEESB_NSA_ILi1EEEEEENS1_35KernelTmaWarpSpecializedCooperativeEEENS5_IJNSA_ILi128EEESG_NSA_ILi32EEEEEENS_10tfloat32_tENS5_IJlSC_lEEESJ_SK_NS4_8TiledMMAINS4_8MMA_AtomIJNS4_4SM904GMMA30MMA_64x128x8_F32TF32TF32_SS_TNILNSO_7ScaleInE1ELSQ_1EEEEEENS4_6LayoutINS5_IJSB_SC_SC_EEENS5_IJSC_NSA_ILi0EEESV_EEEEENS5_IJNS4_10UnderscoreESY_SY_EEEEENS4_23SM90_TMA_LOAD_MULTICASTENS4_14ComposedLayoutINS4_7SwizzleILi3ELi4ELi3EEENS4_18smem_ptr_flag_bitsILi32EEENST_INS5_IJNSA_ILi8EEESH_EEENS5_IJSH_SC_EEEEEEEvNS4_8identityES11_S1B_vS1C_EENS_8epilogue10collective6detail29Sm90TmaWarpSpecializedAdapterINS1F_15DefaultEpilogueISJ_SK_SK_NS1E_6thread17LinearCombinationISJ_Li1EffLNS1J_9ScaleType4KindE0ELNS_15FloatRoundStyleE2ESJ_EENS1_15EpilogueDefaultEEEEEvvEEEEvNT_6ParamsE --------------------------
	.section	.nv.shared._ZN7cutlass13device_kernelINS_4gemm6kernel13GemmUniversalIN4cute5tupleIJiiiiEEENS1_10collective13CollectiveMmaINS1_34MainloopSm90TmaGmmaWarpSpecializedILi4ENS5_IJNS4_1CILi2EEESB_NSA_ILi1EEEEEENS1_35KernelTmaWarpSpecializedCooperativeEEENS5_IJNSA_ILi128EEESG_NSA_ILi32EEEEEENS_10tfloat32_tENS5_IJlSC_lEEESJ_SK_NS4_8TiledMMAINS4_8MMA_AtomIJNS4_4SM904GMMA30MMA_64x128x8_F32TF32TF32_SS_TNILNSO_7ScaleInE1ELSQ_1EEEEEENS4_6LayoutINS5_IJSB_SC_SC_EEENS5_IJSC_NSA_ILi0EEESV_EEEEENS5_IJNS4_10UnderscoreESY_SY_EEEEENS4_23SM90_TMA_LOAD_MULTICASTENS4_14ComposedLayoutINS4_7SwizzleILi3ELi4ELi3EEENS4_18smem_ptr_flag_bitsILi32EEENST_INS5_IJNSA_ILi8EEESH_EEENS5_IJSH_SC_EEEEEEEvNS4_8identityES11_S1B_vS1C_EENS_8epilogue10collective6detail29Sm90TmaWarpSpecializedAdapterINS1F_15DefaultEpilogueISJ_SK_SK_NS1E_6thread17LinearCombinationISJ_Li1EffLNS1J_9ScaleType4KindE0ELNS_15FloatRoundStyleE2ESJ_EENS1_15EpilogueDefaultEEEEEvvEEEEvNT_6ParamsE,"aw",@nobits
	.sectionflags	@""
	.align	16
	.zero		1024


//--------------------- .nv.shared.reserved.0     --------------------------
	.section	.nv.shared.reserved.0,"aw",@nobits
	.weak		__nv_reservedSMEM_offset_0_alias
	.size		__nv_reservedSMEM_offset_0_alias, 0, 0
	.other		__nv_reservedSMEM_offset_0_alias,@"STO_CUDA_RESERVED_SHARED STV_DEFAULT"
__nv_reservedSMEM_offset_0_alias:
	.zero		0


//--------------------- .nv.global                --------------------------
	.section	.nv.global,"aw",@nobits
.nv.global:
	.type		_ZN39_INTERNAL_b723e60b_4_k_cu_3545a260_67054cute1_E,@object
	.size		_ZN39_INTERNAL_b723e60b_4_k_cu_3545a260_67054cute1_E,(_ZN39_INTERNAL_b723e60b_4_k_cu_3545a260_67054cuda3std3__45__cpo6cbeginE - _ZN39_INTERNAL_b723e60b_4_k_cu_3545a260_67054cute1_E)
_ZN39_INTERNAL_b723e60b_4_k_cu_3545a260_67054cute1_E:
	.zero		1
	.type		_ZN39_INTERNAL_b723e60b_4_k_cu_3545a260_67054cuda3std3__45__cpo6cbeginE,@object
	.size		_ZN39_INTERNAL_b723e60b_4_k_cu_3545a260_67054cuda3std3__45__cpo6cbeginE,(_ZN39_INTERNAL_b723e60b_4_k_cu_3545a260_67054cuda3std3__48in_placeE - _ZN39_INTERNAL_b723e60b_4_k_cu_3545a260_67054cuda3std3__45__cpo6cbeginE)
_ZN39_INTERNAL_b723e60b_4_k_cu_3545a260_67054cuda3std3__45__cpo6cbeginE:
	.zero		1
	.type		_ZN39_INTERNAL_b723e60b_4_k_cu_3545a260_67054cuda3std3__48in_placeE,@object
	.size		_ZN39_INTERNAL_b723e60b_4_k_cu_3545a260_67054cuda3std3__48in_placeE,(_ZN39_INTERNAL_b723e60b_4_k_cu_3545a260_67054cuda3std6ranges3__45__cpo9iter_moveE - _ZN39_INTERNAL_b723e60b_4_k_cu_3545a260_67054cuda3std3__48in_placeE)
_ZN39_INTERNAL_b723e60b_4_k_cu_3545a260_67054cuda3std3__48in_placeE:
	.zero		1
	.type		_ZN39_INTERNAL_b723e60b_4_k_cu_3545a260_67054cuda3std6ranges3__45__cpo9iter_moveE,@object
	.size		_ZN39_INTERNAL_b723e60b_4_k_cu_3545a260_67054cuda3std6ranges3__45__cpo9iter_moveE,(_ZN39_INTERNAL_b723e60b_4_k_cu_3545a260_67054cuda3std3__45__cpo5beginE - _ZN39_INTERNAL_b723e60b_4_k_cu_3545a260_67054cuda3std6ranges3__45__cpo9iter_moveE)
_ZN39_INTERNAL_b723e60b_4_k_cu_3545a260_67054cuda3std6ranges3__45__cpo9iter_moveE:
	.zero		1
	.type		_ZN39_INTERNAL_b723e60b_4_k_cu_3545a260_67054cuda3std3__45__cpo5beginE,@object
	.size		_ZN39_INTERNAL_b723e60b_4_k_cu_3545a260_67054cuda3std3__45__cpo5beginE,(_ZN39_INTERNAL_b723e60b_4_k_cu_3545a260_67054cuda3std3__441_GLOBAL__N__b723e60b_4_k_cu_3545a260_67056ignoreE - _ZN39_INTERNAL_b723e60b_4_k_cu_3545a260_67054cuda3std3__45__cpo5beginE)
_ZN39_INTERNAL_b723e60b_4_k_cu_3545a260_67054cuda3std3__45__cpo5beginE:
	.zero		1
	.type		_ZN39_INTERNAL_b723e60b_4_k_cu_3545a260_67054cuda3std3__441_GLOBAL__N__b723e60b_4_k_cu_3545a260_67056ignoreE,@object
	.size		_ZN39_INTERNAL_b723e60b_4_k_cu_3545a260_67054cuda3std3__441_GLOBAL__N__b723e60b_4_k_cu_3545a260_67056ignoreE,(_ZN39_INTERNAL_b723e60b_4_k_cu_3545a260_67054cute7productE - _ZN39_INTERNAL_b723e60b_4_k_cu_3545a260_67054cuda3std3__441_GLOBAL__N__b723e60b_4_k_cu_3545a260_67056ignoreE)
_ZN39_INTERNAL_b723e60b_4_k_cu_3545a260_67054cuda3std3__441_GLOBAL__N__b723e60b_4_k_cu_3545a260_67056ignoreE:
	.zero		1
	.type		_ZN39_INTERNAL_b723e60b_4_k_cu_3545a260_67054cute7productE,@object
	.size		_ZN39_INTERNAL_b723e60b_4_k_cu_3545a260_67054cute7productE,(_ZN39_INTERNAL_b723e60b_4_k_cu_3545a260_67054cuda3std3__45__cpo3endE - _ZN39_INTERNAL_b723e60b_4_k_cu_3545a260_67054cute7productE)
_ZN39_INTERNAL_b723e60b_4_k_cu_3545a260_67054cute7productE:
	.zero		1
	.type		_ZN39_INTERNAL_b723e60b_4_k_cu_3545a260_67054cuda3std3__45__cpo3endE,@object
	.size		_ZN39_INTERNAL_b723e60b_4_k_cu_3545a260_67054cuda3std3__45__cpo3endE,(_ZN39_INTERNAL_b723e60b_4_k_cu_3545a260_67054cuda3std3__419piecewise_constructE - _ZN39_INTERNAL_b723e60b_4_k_cu_3545a260_67054cuda3std3__45__cpo3endE)
_ZN39_INTERNAL_b723e60b_4_k_cu_3545a260_67054cuda3std3__45__cpo3endE:
	.zero		1
	.type		_ZN39_INTERNAL_b723e60b_4_k_cu_3545a260_67054cuda3std3__419piecewise_constructE,@object
	.size		_ZN39_INTERNAL_b723e60b_4_k_cu_3545a260_67054cuda3std3__419piecewise_constructE,(_ZN39_INTERNAL_b723e60b_4_k_cu_3545a260_67054cuda3std3__45__cpo4cendE - _ZN39_INTERNAL_b723e60b_4_k_cu_3545a260_67054cuda3std3__419piecewise_constructE)
_ZN39_INTERNAL_b723e60b_4_k_cu_3545a260_67054cuda3std3__419piecewise_constructE:
	.zero		1
	.type		_ZN39_INTERNAL_b723e60b_4_k_cu_3545a260_67054cuda3std3__45__cpo4cendE,@object
	.size		_ZN39_INTERNAL_b723e60b_4_k_cu_3545a260_67054cuda3std3__45__cpo4cendE,(_ZN39_INTERNAL_b723e60b_4_k_cu_3545a260_67054cuda3std6ranges3__45__cpo4swapE - _ZN39_INTERNAL_b723e60b_4_k_cu_3545a260_67054cuda3std3__45__cpo4cendE)
_ZN39_INTERNAL_b723e60b_4_k_cu_3545a260_67054cuda3std3__45__cpo4cendE:
	.zero		1
	.type		_ZN39_INTERNAL_b723e60b_4_k_cu_3545a260_67054cuda3std6ranges3__45__cpo4swapE,@object
	.size		_ZN39_INTERNAL_b723e60b_4_k_cu_3545a260_67054cuda3std6ranges3__45__cpo4swapE,(.L_8 - _ZN39_INTERNAL_b723e60b_4_k_cu_3545a260_67054cuda3std6ranges3__45__cpo4swapE)
_ZN39_INTERNAL_b723e60b_4_k_cu_3545a260_67054cuda3std6ranges3__45__cpo4swapE:
	.zero		1
.L_8:


//--------------------- .nv.constant0._ZN7cutlass13device_kernelINS_4gemm6kernel13GemmUniversalIN4cute5tupleIJiiiiEEENS1_10collective13CollectiveMmaINS1_34MainloopSm90TmaGmmaWarpSpecializedILi4ENS5_IJNS4_1CILi2EEESB_NSA_ILi1EEEEEENS1_35KernelTmaWarpSpecializedCooperativeEEENS5_IJNSA_ILi128EEESG_NSA_ILi32EEEEEENS_10tfloat32_tENS5_IJlSC_lEEESJ_SK_NS4_8TiledMMAINS4_8MMA_AtomIJNS4_4SM904GMMA30MMA_64x128x8_F32TF32TF32_SS_TNILNSO_7ScaleInE1ELSQ_1EEEEEENS4_6LayoutINS5_IJSB_SC_SC_EEENS5_IJSC_NSA_ILi0EEESV_EEEEENS5_IJNS4_10UnderscoreESY_SY_EEEEENS4_23SM90_TMA_LOAD_MULTICASTENS4_14ComposedLayoutINS4_7SwizzleILi3ELi4ELi3EEENS4_18smem_ptr_flag_bitsILi32EEENST_INS5_IJNSA_ILi8EEESH_EEENS5_IJSH_SC_EEEEEEEvNS4_8identityES11_S1B_vS1C_EENS_8epilogue10collective6detail29Sm90TmaWarpSpecializedAdapterINS1F_15DefaultEpilogueISJ_SK_SK_NS1E_6thread17LinearCombinationISJ_Li1EffLNS1J_9ScaleType4KindE0ELNS_15FloatRoundStyleE2ESJ_EENS1_15EpilogueDefaultEEEEEvvEEEEvNT_6ParamsE --------------------------
	.section	.nv.constant0._ZN7cutlass13device_kernelINS_4gemm6kernel13GemmUniversalIN4cute5tupleIJiiiiEEENS1_10collective13CollectiveMmaINS1_34MainloopSm90TmaGmmaWarpSpecializedILi4ENS5_IJNS4_1CILi2EEESB_NSA_ILi1EEEEEENS1_35KernelTmaWarpSpecializedCooperativeEEENS5_IJNSA_ILi128EEESG_NSA_ILi32EEEEEENS_10tfloat32_tENS5_IJlSC_lEEESJ_SK_NS4_8TiledMMAINS4_8MMA_AtomIJNS4_4SM904GMMA30MMA_64x128x8_F32TF32TF32_SS_TNILNSO_7ScaleInE1ELSQ_1EEEEEENS4_6LayoutINS5_IJSB_SC_SC_EEENS5_IJSC_NSA_ILi0EEESV_EEEEENS5_IJNS4_10UnderscoreESY_SY_EEEEENS4_23SM90_TMA_LOAD_MULTICASTENS4_14ComposedLayoutINS4_7SwizzleILi3ELi4ELi3EEENS4_18smem_ptr_flag_bitsILi32EEENST_INS5_IJNSA_ILi8EEESH_EEENS5_IJSH_SC_EEEEEEEvNS4_8identityES11_S1B_vS1C_EENS_8epilogue10collective6detail29Sm90TmaWarpSpecializedAdapterINS1F_15DefaultEpilogueISJ_SK_SK_NS1E_6thread17LinearCombinationISJ_Li1EffLNS1J_9ScaleType4KindE0ELNS_15FloatRoundStyleE2ESJ_EENS1_15EpilogueDefaultEEEEEvvEEEEvNT_6ParamsE,"a",@progbits
	.sectionflags	@""
	.align	4
.nv.constant0._ZN7cutlass13device_kernelINS_4gemm6kernel13GemmUniversalIN4cute5tupleIJiiiiEEENS1_10collective13CollectiveMmaINS1_34MainloopSm90TmaGmmaWarpSpecializedILi4ENS5_IJNS4_1CILi2EEESB_NSA_ILi1EEEEEENS1_35KernelTmaWarpSpecializedCooperativeEEENS5_IJNSA_ILi128EEESG_NSA_ILi32EEEEEENS_10tfloat32_tENS5_IJlSC_lEEESJ_SK_NS4_8TiledMMAINS4_8MMA_AtomIJNS4_4SM904GMMA30MMA_64x128x8_F32TF32TF32_SS_TNILNSO_7ScaleInE1ELSQ_1EEEEEENS4_6LayoutINS5_IJSB_SC_SC_EEENS5_IJSC_NSA_ILi0EEESV_EEEEENS5_IJNS4_10UnderscoreESY_SY_EEEEENS4_23SM90_TMA_LOAD_MULTICASTENS4_14ComposedLayoutINS4_7SwizzleILi3ELi4ELi3EEENS4_18smem_ptr_flag_bitsILi32EEENST_INS5_IJNSA_ILi8EEESH_EEENS5_IJSH_SC_EEEEEEEvNS4_8identityES11_S1B_vS1C_EENS_8epilogue10collective6detail29Sm90TmaWarpSpecializedAdapterINS1F_15DefaultEpilogueISJ_SK_SK_NS1E_6thread17LinearCombinationISJ_Li1EffLNS1J_9ScaleType4KindE0ELNS_15FloatRoundStyleE2ESJ_EENS1_15EpilogueDefaultEEEEEvvEEEEvNT_6ParamsE:
	.zero		1664


//--------------------- SYMBOLS --------------------------

	.type		.nv.reservedSmem.offset0,@object
	.size		.nv.reservedSmem.offset0,0x4
	.type		__assertfail,@function
